	.target	sm_90a

	.elftype	@"ET_EXEC"


//--------------------- .note.nv.tkinfo           --------------------------
	.section	.note.nv.tkinfo,"",@"SHT_NOTE"
	.sectionflags	@"SHF_NOTE_NV_TKINFO"
	.tkinfo
        /*0018*/ 	.word	0x00000002
        /*0030*/ 	.string	""
        /*0030*/ 	.string	"ptxas"
        /*0030*/ 	.string	"Cuda compilation tools, release 13.0, V13.0.88"
        /*0030*/ 	.string	"Build cuda_13.0.r13.0/compiler.36424714_0"
        /*0030*/ 	.string	"-arch sm_90a -m 64 "



//--------------------- .note.nv.cuinfo           --------------------------
	.section	.note.nv.cuinfo,"",@"SHT_NOTE"
	.sectionflags	@"SHF_NOTE_NV_CUINFO"
        /*0018*/ 	.short	0x0002
        /*001a*/ 	.short	0x005a
        /*001c*/ 	.short	0x0082
	.zero		2


//--------------------- .nv.info                  --------------------------
	.section	.nv.info,"",@"SHT_CUDA_INFO"
	.align	4


	//----- nvinfo : EIATTR_REGCOUNT
	.align		4
        /*0000*/ 	.byte	0x04, 0x2f
        /*0002*/ 	.short	(.L_12 - .L_11)
	.align		4
.L_11:
        /*0004*/ 	.word	index@(_ZN7cutlass13device_kernelINS_4conv6kernel13ConvUniversalINS1_16ConvProblemShapeILNS1_8OperatorE0ELi3EEENS1_10collective14CollectiveConvINS1_46MainloopSm90TmaGmmaWarpSpecializedImplicitGemmILS5_0ELi28ELi3EN4cute5tupleIJNSA_1CILi1EEESD_SD_EEENS1_36KernelImplicitTmaWarpSpecializedSm90ELi1EEENSB_IJNSC_ILi64EEESH_NSB_IJSH_EEEEEENS_12float_e4m3_tESK_NSA_8TiledMMAINSA_8MMA_AtomIJNSA_4SM904GMMA30MMA_64x64x32_F32E4M3E4M3_SS_TNILNSO_7ScaleInE1ELSQ_1EEEEEENSA_6LayoutISE_NSB_IJNSC_ILi0EEESU_SU_EEEEENSB_IJNSA_10UnderscoreESX_SX_EEEEENS7_6detail26Sm90ImplicitGemmTileTraitsINSA_20SM90_TMA_LOAD_IM2COLENSA_14ComposedLayoutINSA_7SwizzleILi2ELi4ELi3EEENSA_18smem_ptr_flag_bitsILi8EEENST_INSB_IJNSB_IJNSC_ILi8EEES18_EEENSB_IJSH_SD_EEENSB_IJSD_NSC_ILi28EEEEEEEEENSB_IJNSB_IJSH_NSC_ILi512EEEEEENSB_IJSD_SU_EEENSB_IJSU_NSC_ILi4096EEEEEEEEEEEEEvEENS11_INSA_13SM90_TMA_LOADES1L_vEEEENS_8epilogue10collective6detail29Sm90TmaWarpSpecializedAdapterINS1R_15DefaultEpilogueISK_NSB_IJNSB_IJllllEEESD_SU_EEES1W_NS1Q_6thread17LinearCombinationISK_Li1EffLNS1X_9ScaleType4KindE0ELNS_15FloatRoundStyleE2ESK_EENS_4gemm15EpilogueDefaultEEEEEvvEEEEvNT_6ParamsE)
        /*0008*/ 	.word	0x0000003a


	//----- nvinfo : EIATTR_FRAME_SIZE
	.align		4
.L_12:
        /*000c*/ 	.byte	0x04, 0x11
        /*000e*/ 	.short	(.L_14 - .L_13)
	.align		4
.L_13:
        /*0010*/ 	.word	index@(_ZN7cutlass13device_kernelINS_4conv6kernel13ConvUniversalINS1_16ConvProblemShapeILNS1_8OperatorE0ELi3EEENS1_10collective14CollectiveConvINS1_46MainloopSm90TmaGmmaWarpSpecializedImplicitGemmILS5_0ELi28ELi3EN4cute5tupleIJNSA_1CILi1EEESD_SD_EEENS1_36KernelImplicitTmaWarpSpecializedSm90ELi1EEENSB_IJNSC_ILi64EEESH_NSB_IJSH_EEEEEENS_12float_e4m3_tESK_NSA_8TiledMMAINSA_8MMA_AtomIJNSA_4SM904GMMA30MMA_64x64x32_F32E4M3E4M3_SS_TNILNSO_7ScaleInE1ELSQ_1EEEEEENSA_6LayoutISE_NSB_IJNSC_ILi0EEESU_SU_EEEEENSB_IJNSA_10UnderscoreESX_SX_EEEEENS7_6detail26Sm90ImplicitGemmTileTraitsINSA_20SM90_TMA_LOAD_IM2COLENSA_14ComposedLayoutINSA_7SwizzleILi2ELi4ELi3EEENSA_18smem_ptr_flag_bitsILi8EEENST_INSB_IJNSB_IJNSC_ILi8EEES18_EEENSB_IJSH_SD_EEENSB_IJSD_NSC_ILi28EEEEEEEEENSB_IJNSB_IJSH_NSC_ILi512EEEEEENSB_IJSD_SU_EEENSB_IJSU_NSC_ILi4096EEEEEEEEEEEEEvEENS11_INSA_13SM90_TMA_LOADES1L_vEEEENS_8epilogue10collective6detail29Sm90TmaWarpSpecializedAdapterINS1R_15DefaultEpilogueISK_NSB_IJNSB_IJllllEEESD_SU_EEES1W_NS1Q_6thread17LinearCombinationISK_Li1EffLNS1X_9ScaleType4KindE0ELNS_15FloatRoundStyleE2ESK_EENS_4gemm15EpilogueDefaultEEEEEvvEEEEvNT_6ParamsE)
        /*0014*/ 	.word	0x00000000


	//----- nvinfo : EIATTR_MIN_STACK_SIZE
	.align		4
.L_14:
        /*0018*/ 	.byte	0x04, 0x12
        /*001a*/ 	.short	(.L_16 - .L_15)
	.align		4
.L_15:
        /*001c*/ 	.word	index@(_ZN7cutlass13device_kernelINS_4conv6kernel13ConvUniversalINS1_16ConvProblemShapeILNS1_8OperatorE0ELi3EEENS1_10collective14CollectiveConvINS1_46MainloopSm90TmaGmmaWarpSpecializedImplicitGemmILS5_0ELi28ELi3EN4cute5tupleIJNSA_1CILi1EEESD_SD_EEENS1_36KernelImplicitTmaWarpSpecializedSm90ELi1EEENSB_IJNSC_ILi64EEESH_NSB_IJSH_EEEEEENS_12float_e4m3_tESK_NSA_8TiledMMAINSA_8MMA_AtomIJNSA_4SM904GMMA30MMA_64x64x32_F32E4M3E4M3_SS_TNILNSO_7ScaleInE1ELSQ_1EEEEEENSA_6LayoutISE_NSB_IJNSC_ILi0EEESU_SU_EEEEENSB_IJNSA_10UnderscoreESX_SX_EEEEENS7_6detail26Sm90ImplicitGemmTileTraitsINSA_20SM90_TMA_LOAD_IM2COLENSA_14ComposedLayoutINSA_7SwizzleILi2ELi4ELi3EEENSA_18smem_ptr_flag_bitsILi8EEENST_INSB_IJNSB_IJNSC_ILi8EEES18_EEENSB_IJSH_SD_EEENSB_IJSD_NSC_ILi28EEEEEEEEENSB_IJNSB_IJSH_NSC_ILi512EEEEEENSB_IJSD_SU_EEENSB_IJSU_NSC_ILi4096EEEEEEEEEEEEEvEENS11_INSA_13SM90_TMA_LOADES1L_vEEEENS_8epilogue10collective6detail29Sm90TmaWarpSpecializedAdapterINS1R_15DefaultEpilogueISK_NSB_IJNSB_IJllllEEESD_SU_EEES1W_NS1Q_6thread17LinearCombinationISK_Li1EffLNS1X_9ScaleType4KindE0ELNS_15FloatRoundStyleE2ESK_EENS_4gemm15EpilogueDefaultEEEEEvvEEEEvNT_6ParamsE)
        /*0020*/ 	.word	0x00000000
.L_16:


//--------------------- .nv.compat                --------------------------
	.section	.nv.compat,"",@"SHT_CUDA_COMPAT_INFO"
	.align	4
        /*0000*/ 	.byte	0x02, 0x09, 0x01, 0x00, 0x02, 0x02, 0x04, 0x00, 0x02, 0x05, 0x05, 0x00, 0x03, 0x07, 0x01, 0x01
        /*0010*/ 	.byte	0x02, 0x03, 0x01, 0x00, 0x02, 0x06, 0x01, 0x00, 0x04, 0x0b, 0x08, 0x00, 0x00, 0x00, 0x00, 0x00
        /*0020*/ 	.byte	0x00, 0x00, 0x00, 0x00


//--------------------- .nv.info._ZN7cutlass13device_kernelINS_4conv6kernel13ConvUniversalINS1_16ConvProblemShapeILNS1_8OperatorE0ELi3EEENS1_10collective14CollectiveConvINS1_46MainloopSm90TmaGmmaWarpSpecializedImplicitGemmILS5_0ELi28ELi3EN4cute5tupleIJNSA_1CILi1EEESD_SD_EEENS1_36KernelImplicitTmaWarpSpecializedSm90ELi1EEENSB_IJNSC_ILi64EEESH_NSB_IJSH_EEEEEENS_12float_e4m3_tESK_NSA_8TiledMMAINSA_8MMA_AtomIJNSA_4SM904GMMA30MMA_64x64x32_F32E4M3E4M3_SS_TNILNSO_7ScaleInE1ELSQ_1EEEEEENSA_6LayoutISE_NSB_IJNSC_ILi0EEESU_SU_EEEEENSB_IJNSA_10UnderscoreESX_SX_EEEEENS7_6detail26Sm90ImplicitGemmTileTraitsINSA_20SM90_TMA_LOAD_IM2COLENSA_14ComposedLayoutINSA_7SwizzleILi2ELi4ELi3EEENSA_18smem_ptr_flag_bitsILi8EEENST_INSB_IJNSB_IJNSC_ILi8EEES18_EEENSB_IJSH_SD_EEENSB_IJSD_NSC_ILi28EEEEEEEEENSB_IJNSB_IJSH_NSC_ILi512EEEEEENSB_IJSD_SU_EEENSB_IJSU_NSC_ILi4096EEEEEEEEEEEEEvEENS11_INSA_13SM90_TMA_LOADES1L_vEEEENS_8epilogue10collective6detail29Sm90TmaWarpSpecializedAdapterINS1R_15DefaultEpilogueISK_NSB_IJNSB_IJllllEEESD_SU_EEES1W_NS1Q_6thread17LinearCombinationISK_Li1EffLNS1X_9ScaleType4KindE0ELNS_15FloatRoundStyleE2ESK_EENS_4gemm15EpilogueDefaultEEEEEvvEEEEvNT_6ParamsE --------------------------
	.section	.nv.info._ZN7cutlass13device_kernelINS_4conv6kernel13ConvUniversalINS1_16ConvProblemShapeILNS1_8OperatorE0ELi3EEENS1_10collective14CollectiveConvINS1_46MainloopSm90TmaGmmaWarpSpecializedImplicitGemmILS5_0ELi28ELi3EN4cute5tupleIJNSA_1CILi1EEESD_SD_EEENS1_36KernelImplicitTmaWarpSpecializedSm90ELi1EEENSB_IJNSC_ILi64EEESH_NSB_IJSH_EEEEEENS_12float_e4m3_tESK_NSA_8TiledMMAINSA_8MMA_AtomIJNSA_4SM904GMMA30MMA_64x64x32_F32E4M3E4M3_SS_TNILNSO_7ScaleInE1ELSQ_1EEEEEENSA_6LayoutISE_NSB_IJNSC_ILi0EEESU_SU_EEEEENSB_IJNSA_10UnderscoreESX_SX_EEEEENS7_6detail26Sm90ImplicitGemmTileTraitsINSA_20SM90_TMA_LOAD_IM2COLENSA_14ComposedLayoutINSA_7SwizzleILi2ELi4ELi3EEENSA_18smem_ptr_flag_bitsILi8EEENST_INSB_IJNSB_IJNSC_ILi8EEES18_EEENSB_IJSH_SD_EEENSB_IJSD_NSC_ILi28EEEEEEEEENSB_IJNSB_IJSH_NSC_ILi512EEEEEENSB_IJSD_SU_EEENSB_IJSU_NSC_ILi4096EEEEEEEEEEEEEvEENS11_INSA_13SM90_TMA_LOADES1L_vEEEENS_8epilogue10collective6detail29Sm90TmaWarpSpecializedAdapterINS1R_15DefaultEpilogueISK_NSB_IJNSB_IJllllEEESD_SU_EEES1W_NS1Q_6thread17LinearCombinationISK_Li1EffLNS1X_9ScaleType4KindE0ELNS_15FloatRoundStyleE2ESK_EENS_4gemm15EpilogueDefaultEEEEEvvEEEEvNT_6ParamsE,"",@"SHT_CUDA_INFO"
	.sectionflags	@""
	.align	4


	//----- nvinfo : EIATTR_CUDA_API_VERSION
	.align		4
        /*0000*/ 	.byte	0x04, 0x37
        /*0002*/ 	.short	(.L_18 - .L_17)
.L_17:
        /*0004*/ 	.word	0x00000082


	//----- nvinfo : EIATTR_KPARAM_INFO
	.align		4
.L_18:
        /*0008*/ 	.byte	0x04, 0x17
        /*000a*/ 	.short	(.L_20 - .L_19)
.L_19:
        /*000c*/ 	.word	0x00000000
        /*0010*/ 	.short	0x0000
        /*0012*/ 	.short	0x0070
        /*0014*/ 	.byte	0x00, 0xf0, 0x01, 0x10


	//----- nvinfo : EIATTR_SPARSE_MMA_MASK
	.align		4
.L_20:
        /*0018*/ 	.byte	0x03, 0x50
        /*001a*/ 	.short	0x0000


	//----- nvinfo : EIATTR_MAXREG_COUNT
	.align		4
        /*001c*/ 	.byte	0x03, 0x1b
        /*001e*/ 	.short	0x00ff


	//----- nvinfo : EIATTR_NUM_BARRIERS
	.align		4
        /*0020*/ 	.byte	0x02, 0x4c
        /*0022*/ 	.byte	0x01
	.zero		1


	//----- nvinfo : EIATTR_MERCURY_ISA_VERSION
	.align		4
        /*0024*/ 	.byte	0x03, 0x5f
        /*0026*/ 	.short	0x0101


	//----- nvinfo : EIATTR_COOP_GROUP_MASK_REGIDS
	.align		4
        /*0028*/ 	.byte	0x04, 0x29
        /*002a*/ 	.short	(.L_22 - .L_21)


	//   ....[0]....
.L_21:
        /*002c*/ 	.word	0xffffffff


	//   ....[1]....
        /*0030*/ 	.word	0xffffffff


	//   ....[2]....
        /*0034*/ 	.word	0xffffffff


	//----- nvinfo : EIATTR_COOP_GROUP_INSTR_OFFSETS
	.align		4
.L_22:
        /*0038*/ 	.byte	0x04, 0x28
        /*003a*/ 	.short	(.L_24 - .L_23)


	//   ....[0]....
.L_23:
        /*003c*/ 	.word	0x00000060


	//   ....[1]....
        /*0040*/ 	.word	0x00000070


	//   ....[2]....
        /*0044*/ 	.word	0x00000130


	//----- nvinfo : EIATTR_MBARRIER_INSTR_OFFSETS
	.align		4
.L_24:
        /*0048*/ 	.byte	0x04, 0x39
        /*004a*/ 	.short	(.L_26 - .L_25)


	//   ....[0]....
.L_25:
        /*004c*/ 	.word	0x00000270
        /*0050*/ 	.word	0x000000ff
        /*0054*/ 	.word	0x00038000
        /*0058*/ 	.short	0x0100
        /*005a*/ 	.byte	0x08
	.zero		1


	//   ....[1]....
        /*005c*/ 	.word	0x00000280
        /*0060*/ 	.word	0x000000ff
        /*0064*/ 	.word	0x000380e0
        /*0068*/ 	.short	0x0100
        /*006a*/ 	.byte	0x08
	.zero		1


	//   ....[2]....
        /*006c*/ 	.word	0x00000290
        /*0070*/ 	.word	0x000000ff
        /*0074*/ 	.word	0x00038008
        /*0078*/ 	.short	0x0100
        /*007a*/ 	.byte	0x08
	.zero		1


	//   ....[3]....
        /*007c*/ 	.word	0x000002a0
        /*0080*/ 	.word	0x000000ff
        /*0084*/ 	.word	0x000380e8
        /*0088*/ 	.short	0x0100
        /*008a*/ 	.byte	0x08
	.zero		1


	//   ....[4]....
        /*008c*/ 	.word	0x000002b0
        /*0090*/ 	.word	0x000000ff
        /*0094*/ 	.word	0x00038010
        /*0098*/ 	.short	0x0100
        /*009a*/ 	.byte	0x08
	.zero		1


	//   ....[5]....
        /*009c*/ 	.word	0x000002c0
        /*00a0*/ 	.word	0x000000ff
        /*00a4*/ 	.word	0x000380f0
        /*00a8*/ 	.short	0x0100
        /*00aa*/ 	.byte	0x08
	.zero		1


	//   ....[6]....
        /*00ac*/ 	.word	0x000002d0
        /*00b0*/ 	.word	0x000000ff
        /*00b4*/ 	.word	0x00038018
        /*00b8*/ 	.short	0x0100
        /*00ba*/ 	.byte	0x08
	.zero		1


	//   ....[7]....
        /*00bc*/ 	.word	0x000002e0
        /*00c0*/ 	.word	0x000000ff
        /*00c4*/ 	.word	0x000380f8
        /*00c8*/ 	.short	0x0100
        /*00ca*/ 	.byte	0x08
	.zero		1


	//   ....[8]....
        /*00cc*/ 	.word	0x000002f0
        /*00d0*/ 	.word	0x000000ff
        /*00d4*/ 	.word	0x00038020
        /*00d8*/ 	.short	0x0100
        /*00da*/ 	.byte	0x08
	.zero		1


	//   ....[9]....
        /*00dc*/ 	.word	0x00000300
        /*00e0*/ 	.word	0x000000ff
        /*00e4*/ 	.word	0x00038100
        /*00e8*/ 	.short	0x0100
        /*00ea*/ 	.byte	0x08
	.zero		1


	//   ....[10]....
        /*00ec*/ 	.word	0x00000310
        /*00f0*/ 	.word	0x000000ff
        /*00f4*/ 	.word	0x00038028
        /*00f8*/ 	.short	0x0100
        /*00fa*/ 	.byte	0x08
	.zero		1


	//   ....[11]....
        /*00fc*/ 	.word	0x00000320
        /*0100*/ 	.word	0x000000ff
        /*0104*/ 	.word	0x00038108
        /*0108*/ 	.short	0x0100
        /*010a*/ 	.byte	0x08
	.zero		1


	//   ....[12]....
        /*010c*/ 	.word	0x00000330
        /*0110*/ 	.word	0x000000ff
        /*0114*/ 	.word	0x00038030
        /*0118*/ 	.short	0x0100
        /*011a*/ 	.byte	0x08
	.zero		1


	//   ....[13]....
        /*011c*/ 	.word	0x00000340
        /*0120*/ 	.word	0x000000ff
        /*0124*/ 	.word	0x00038110
        /*0128*/ 	.short	0x0100
        /*012a*/ 	.byte	0x08
	.zero		1


	//   ....[14]....
        /*012c*/ 	.word	0x00000350
        /*0130*/ 	.word	0x000000ff
        /*0134*/ 	.word	0x00038038
        /*0138*/ 	.short	0x0100
        /*013a*/ 	.byte	0x08
	.zero		1


	//   ....[15]....
        /*013c*/ 	.word	0x00000360
        /*0140*/ 	.word	0x000000ff
        /*0144*/ 	.word	0x00038118
        /*0148*/ 	.short	0x0100
        /*014a*/ 	.byte	0x08
	.zero		1


	//   ....[16]....
        /*014c*/ 	.word	0x00000370
        /*0150*/ 	.word	0x000000ff
        /*0154*/ 	.word	0x00038040
        /*0158*/ 	.short	0x0100
        /*015a*/ 	.byte	0x08
	.zero		1


	//   ....[17]....
        /*015c*/ 	.word	0x00000380
        /*0160*/ 	.word	0x000000ff
        /*0164*/ 	.word	0x00038120
        /*0168*/ 	.short	0x0100
        /*016a*/ 	.byte	0x08
	.zero		1


	//   ....[18]....
        /*016c*/ 	.word	0x00000390
        /*0170*/ 	.word	0x000000ff
        /*0174*/ 	.word	0x00038048
        /*0178*/ 	.short	0x0100
        /*017a*/ 	.byte	0x08
	.zero		1


	//   ....[19]....
        /*017c*/ 	.word	0x000003a0
        /*0180*/ 	.word	0x000000ff
        /*0184*/ 	.word	0x00038128
        /*0188*/ 	.short	0x0100
        /*018a*/ 	.byte	0x08
	.zero		1


	//   ....[20]....
        /*018c*/ 	.word	0x000003b0
        /*0190*/ 	.word	0x000000ff
        /*0194*/ 	.word	0x00038050
        /*0198*/ 	.short	0x0100
        /*019a*/ 	.byte	0x08
	.zero		1


	//   ....[21]....
        /*019c*/ 	.word	0x000003c0
        /*01a0*/ 	.word	0x000000ff
        /*01a4*/ 	.word	0x00038130
        /*01a8*/ 	.short	0x0100
        /*01aa*/ 	.byte	0x08
	.zero		1


	//   ....[22]....
        /*01ac*/ 	.word	0x000003d0
        /*01b0*/ 	.word	0x000000ff
        /*01b4*/ 	.word	0x00038058
        /*01b8*/ 	.short	0x0100
        /*01ba*/ 	.byte	0x08
	.zero		1


	//   ....[23]....
        /*01bc*/ 	.word	0x000003e0
        /*01c0*/ 	.word	0x000000ff
        /*01c4*/ 	.word	0x00038138
        /*01c8*/ 	.short	0x0100
        /*01ca*/ 	.byte	0x08
	.zero		1


	//   ....[24]....
        /*01cc*/ 	.word	0x000003f0
        /*01d0*/ 	.word	0x000000ff
        /*01d4*/ 	.word	0x00038060
        /*01d8*/ 	.short	0x0100
        /*01da*/ 	.byte	0x08
	.zero		1


	//   ....[25]....
        /*01dc*/ 	.word	0x00000400
        /*01e0*/ 	.word	0x000000ff
        /*01e4*/ 	.word	0x00038140
        /*01e8*/ 	.short	0x0100
        /*01ea*/ 	.byte	0x08
	.zero		1


	//   ....[26]....
        /*01ec*/ 	.word	0x00000410
        /*01f0*/ 	.word	0x000000ff
        /*01f4*/ 	.word	0x00038068
        /*01f8*/ 	.short	0x0100
        /*01fa*/ 	.byte	0x08
	.zero		1


	//   ....[27]....
        /*01fc*/ 	.word	0x00000420
        /*0200*/ 	.word	0x000000ff
        /*0204*/ 	.word	0x00038148
        /*0208*/ 	.short	0x0100
        /*020a*/ 	.byte	0x08
	.zero		1


	//   ....[28]....
        /*020c*/ 	.word	0x00000430
        /*0210*/ 	.word	0x000000ff
        /*0214*/ 	.word	0x00038070
        /*0218*/ 	.short	0x0100
        /*021a*/ 	.byte	0x08
	.zero		1


	//   ....[29]....
        /*021c*/ 	.word	0x00000440
        /*0220*/ 	.word	0x000000ff
        /*0224*/ 	.word	0x00038150
        /*0228*/ 	.short	0x0100
        /*022a*/ 	.byte	0x08
	.zero		1


	//   ....[30]....
        /*022c*/ 	.word	0x00000450
        /*0230*/ 	.word	0x000000ff
        /*0234*/ 	.word	0x00038078
        /*0238*/ 	.short	0x0100
        /*023a*/ 	.byte	0x08
	.zero		1


	//   ....[31]....
        /*023c*/ 	.word	0x00000460
        /*0240*/ 	.word	0x000000ff
        /*0244*/ 	.word	0x00038158
        /*0248*/ 	.short	0x0100
        /*024a*/ 	.byte	0x08
	.zero		1


	//   ....[32]....
        /*024c*/ 	.word	0x00000470
        /*0250*/ 	.word	0x000000ff
        /*0254*/ 	.word	0x00038080
        /*0258*/ 	.short	0x0100
        /*025a*/ 	.byte	0x08
	.zero		1


	//   ....[33]....
        /*025c*/ 	.word	0x00000480
        /*0260*/ 	.word	0x000000ff
        /*0264*/ 	.word	0x00038160
        /*0268*/ 	.short	0x0100
        /*026a*/ 	.byte	0x08
	.zero		1


	//   ....[34]....
        /*026c*/ 	.word	0x00000490
        /*0270*/ 	.word	0x000000ff
        /*0274*/ 	.word	0x00038088
        /*0278*/ 	.short	0x0100
        /*027a*/ 	.byte	0x08
	.zero		1


	//   ....[35]....
        /*027c*/ 	.word	0x000004a0
        /*0280*/ 	.word	0x000000ff
        /*0284*/ 	.word	0x00038168
        /*0288*/ 	.short	0x0100
        /*028a*/ 	.byte	0x08
	.zero		1


	//   ....[36]....
        /*028c*/ 	.word	0x000004b0
        /*0290*/ 	.word	0x000000ff
        /*0294*/ 	.word	0x00038090
        /*0298*/ 	.short	0x0100
        /*029a*/ 	.byte	0x08
	.zero		1


	//   ....[37]....
        /*029c*/ 	.word	0x000004c0
        /*02a0*/ 	.word	0x000000ff
        /*02a4*/ 	.word	0x00038170
        /*02a8*/ 	.short	0x0100
        /*02aa*/ 	.byte	0x08
	.zero		1


	//   ....[38]....
        /*02ac*/ 	.word	0x000004d0
        /*02b0*/ 	.word	0x000000ff
        /*02b4*/ 	.word	0x00038098
        /*02b8*/ 	.short	0x0100
        /*02ba*/ 	.byte	0x08
	.zero		1


	//   ....[39]....
        /*02bc*/ 	.word	0x000004e0
        /*02c0*/ 	.word	0x000000ff
        /*02c4*/ 	.word	0x00038178
        /*02c8*/ 	.short	0x0100
        /*02ca*/ 	.byte	0x08
	.zero		1


	//   ....[40]....
        /*02cc*/ 	.word	0x000004f0
        /*02d0*/ 	.word	0x000000ff
        /*02d4*/ 	.word	0x000380a0
        /*02d8*/ 	.short	0x0100
        /*02da*/ 	.byte	0x08
	.zero		1


	//   ....[41]....
        /*02dc*/ 	.word	0x00000500
        /*02e0*/ 	.word	0x000000ff
        /*02e4*/ 	.word	0x00038180
        /*02e8*/ 	.short	0x0100
        /*02ea*/ 	.byte	0x08
	.zero		1


	//   ....[42]....
        /*02ec*/ 	.word	0x00000510
        /*02f0*/ 	.word	0x000000ff
        /*02f4*/ 	.word	0x000380a8
        /*02f8*/ 	.short	0x0100
        /*02fa*/ 	.byte	0x08
	.zero		1


	//   ....[43]....
        /*02fc*/ 	.word	0x00000520
        /*0300*/ 	.word	0x000000ff
        /*0304*/ 	.word	0x00038188
        /*0308*/ 	.short	0x0100
        /*030a*/ 	.byte	0x08
	.zero		1


	//   ....[44]....
        /*030c*/ 	.word	0x00000530
        /*0310*/ 	.word	0x000000ff
        /*0314*/ 	.word	0x000380b0
        /*0318*/ 	.short	0x0100
        /*031a*/ 	.byte	0x08
	.zero		1


	//   ....[45]....
        /*031c*/ 	.word	0x00000540
        /*0320*/ 	.word	0x000000ff
        /*0324*/ 	.word	0x00038190
        /*0328*/ 	.short	0x0100
        /*032a*/ 	.byte	0x08
	.zero		1


	//   ....[46]....
        /*032c*/ 	.word	0x00000550
        /*0330*/ 	.word	0x000000ff
        /*0334*/ 	.word	0x000380b8
        /*0338*/ 	.short	0x0100
        /*033a*/ 	.byte	0x08
	.zero		1


	//   ....[47]....
        /*033c*/ 	.word	0x00000560
        /*0340*/ 	.word	0x000000ff
        /*0344*/ 	.word	0x00038198
        /*0348*/ 	.short	0x0100
        /*034a*/ 	.byte	0x08
	.zero		1


	//   ....[48]....
        /*034c*/ 	.word	0x00000570
        /*0350*/ 	.word	0x000000ff
        /*0354*/ 	.word	0x000380c0
        /*0358*/ 	.short	0x0100
        /*035a*/ 	.byte	0x08
	.zero		1


	//   ....[49]....
        /*035c*/ 	.word	0x00000580
        /*0360*/ 	.word	0x000000ff
        /*0364*/ 	.word	0x000381a0
        /*0368*/ 	.short	0x0100
        /*036a*/ 	.byte	0x08
	.zero		1


	//   ....[50]....
        /*036c*/ 	.word	0x00000590
        /*0370*/ 	.word	0x000000ff
        /*0374*/ 	.word	0x000380c8
        /*0378*/ 	.short	0x0100
        /*037a*/ 	.byte	0x08
	.zero		1


	//   ....[51]....
        /*037c*/ 	.word	0x000005a0
        /*0380*/ 	.word	0x000000ff
        /*0384*/ 	.word	0x000381a8
        /*0388*/ 	.short	0x0100
        /*038a*/ 	.byte	0x08
	.zero		1


	//   ....[52]....
        /*038c*/ 	.word	0x000005b0
        /*0390*/ 	.word	0x000000ff
        /*0394*/ 	.word	0x000380d0
        /*0398*/ 	.short	0x0100
        /*039a*/ 	.byte	0x08
	.zero		1


	//   ....[53]....
        /*039c*/ 	.word	0x000005c0
        /*03a0*/ 	.word	0x000000ff
        /*03a4*/ 	.word	0x000381b0
        /*03a8*/ 	.short	0x0100
        /*03aa*/ 	.byte	0x08
	.zero		1


	//   ....[54]....
        /*03ac*/ 	.word	0x000005d0
        /*03b0*/ 	.word	0x000000ff
        /*03b4*/ 	.word	0x000380d8
        /*03b8*/ 	.short	0x0100
        /*03ba*/ 	.byte	0x08
	.zero		1


	//   ....[55]....
        /*03bc*/ 	.word	0x000005e0
        /*03c0*/ 	.word	0x000000ff
        /*03c4*/ 	.word	0x000381b8
        /*03c8*/ 	.short	0x0100
        /*03ca*/ 	.byte	0x08
	.zero		1


	//   ....[56]....
        /*03cc*/ 	.word	0x00000bb0
        /*03d0*/ 	.word	0x00000005
        /*03d4*/ 	.word	0x00038000
        /*03d8*/ 	.short	0x010a
        /*03da*/ 	.byte	0x3f
	.zero		1


	//   ....[57]....
        /*03dc*/ 	.word	0x00000eb0
        /*03e0*/ 	.word	0x00000006
        /*03e4*/ 	.word	0x00038000
        /*03e8*/ 	.short	0x010a
        /*03ea*/ 	.byte	0x3f
	.zero		1


	//   ....[58]....
        /*03ec*/ 	.word	0x00001010
        /*03f0*/ 	.word	0x000000ff
        /*03f4*/ 	.word	0x00000000
        /*03f8*/ 	.short	0x0101
        /*03fa*/ 	.byte	0x06
	.zero		1


	//   ....[59]....
        /*03fc*/ 	.word	0x00001210
        /*0400*/ 	.word	0x00000004
        /*0404*/ 	.word	0x00000000
        /*0408*/ 	.short	0x0101
        /*040a*/ 	.byte	0x3f
	.zero		1


	//   ....[60]....
        /*040c*/ 	.word	0x00003be0
        /*0410*/ 	.word	0x00000011
        /*0414*/ 	.word	0x000380e0
        /*0418*/ 	.short	0x010a
        /*041a*/ 	.byte	0x3f
	.zero		1


	//   ....[61]....
        /*041c*/ 	.word	0x000043b0
        /*0420*/ 	.word	0x00000003
        /*0424*/ 	.word	0x00000000
        /*0428*/ 	.short	0x010a
        /*042a*/ 	.byte	0x3f
	.zero		1


	//   ....[62]....
        /*042c*/ 	.word	0x00004460
        /*0430*/ 	.word	0x00000002
        /*0434*/ 	.word	0x00000000
        /*0438*/ 	.short	0x010a
        /*043a*/ 	.byte	0x3f
	.zero		1


	//   ....[63]....
        /*043c*/ 	.word	0x00004510
        /*0440*/ 	.word	0x00000002
        /*0444*/ 	.word	0x00000000
        /*0448*/ 	.short	0x010a
        /*044a*/ 	.byte	0x3f
	.zero		1


	//   ....[64]....
        /*044c*/ 	.word	0x000045c0
        /*0450*/ 	.word	0x00000002
        /*0454*/ 	.word	0x00000000
        /*0458*/ 	.short	0x010a
        /*045a*/ 	.byte	0x3f
	.zero		1


	//   ....[65]....
        /*045c*/ 	.word	0x00004670
        /*0460*/ 	.word	0x00000002
        /*0464*/ 	.word	0x00000000
        /*0468*/ 	.short	0x010a
        /*046a*/ 	.byte	0x3f
	.zero		1


	//   ....[66]....
        /*046c*/ 	.word	0x00004720
        /*0470*/ 	.word	0x00000002
        /*0474*/ 	.word	0x00000000
        /*0478*/ 	.short	0x010a
        /*047a*/ 	.byte	0x3f
	.zero		1


	//   ....[67]....
        /*047c*/ 	.word	0x000047d0
        /*0480*/ 	.word	0x00000002
        /*0484*/ 	.word	0x00000000
        /*0488*/ 	.short	0x010a
        /*048a*/ 	.byte	0x3f
	.zero		1


	//   ....[68]....
        /*048c*/ 	.word	0x00004880
        /*0490*/ 	.word	0x00000002
        /*0494*/ 	.word	0x00000000
        /*0498*/ 	.short	0x010a
        /*049a*/ 	.byte	0x3f
	.zero		1


	//   ....[69]....
        /*049c*/ 	.word	0x00004930
        /*04a0*/ 	.word	0x00000002
        /*04a4*/ 	.word	0x00000000
        /*04a8*/ 	.short	0x010a
        /*04aa*/ 	.byte	0x3f
	.zero		1


	//   ....[70]....
        /*04ac*/ 	.word	0x000049e0
        /*04b0*/ 	.word	0x00000002
        /*04b4*/ 	.word	0x00000000
        /*04b8*/ 	.short	0x010a
        /*04ba*/ 	.byte	0x3f
	.zero		1


	//   ....[71]....
        /*04bc*/ 	.word	0x00004a90
        /*04c0*/ 	.word	0x00000002
        /*04c4*/ 	.word	0x00000000
        /*04c8*/ 	.short	0x010a
        /*04ca*/ 	.byte	0x3f
	.zero		1


	//   ....[72]....
        /*04cc*/ 	.word	0x00004b40
        /*04d0*/ 	.word	0x00000002
        /*04d4*/ 	.word	0x00000000
        /*04d8*/ 	.short	0x010a
        /*04da*/ 	.byte	0x3f
	.zero		1


	//   ....[73]....
        /*04dc*/ 	.word	0x00004bf0
        /*04e0*/ 	.word	0x00000002
        /*04e4*/ 	.word	0x00000000
        /*04e8*/ 	.short	0x010a
        /*04ea*/ 	.byte	0x3f
	.zero		1


	//   ....[74]....
        /*04ec*/ 	.word	0x00004ca0
        /*04f0*/ 	.word	0x00000002
        /*04f4*/ 	.word	0x00000000
        /*04f8*/ 	.short	0x010a
        /*04fa*/ 	.byte	0x3f
	.zero		1


	//   ....[75]....
        /*04fc*/ 	.word	0x00004d50
        /*0500*/ 	.word	0x00000002
        /*0504*/ 	.word	0x00000000
        /*0508*/ 	.short	0x010a
        /*050a*/ 	.byte	0x3f
	.zero		1


	//   ....[76]....
        /*050c*/ 	.word	0x00004e00
        /*0510*/ 	.word	0x00000002
        /*0514*/ 	.word	0x00000000
        /*0518*/ 	.short	0x010a
        /*051a*/ 	.byte	0x3f
	.zero		1


	//   ....[77]....
        /*051c*/ 	.word	0x00004eb0
        /*0520*/ 	.word	0x00000002
        /*0524*/ 	.word	0x00000000
        /*0528*/ 	.short	0x010a
        /*052a*/ 	.byte	0x3f
	.zero		1


	//   ....[78]....
        /*052c*/ 	.word	0x00004f60
        /*0530*/ 	.word	0x00000002
        /*0534*/ 	.word	0x00000000
        /*0538*/ 	.short	0x010a
        /*053a*/ 	.byte	0x3f
	.zero		1


	//   ....[79]....
        /*053c*/ 	.word	0x00005010
        /*0540*/ 	.word	0x00000002
        /*0544*/ 	.word	0x00000000
        /*0548*/ 	.short	0x010a
        /*054a*/ 	.byte	0x3f
	.zero		1


	//   ....[80]....
        /*054c*/ 	.word	0x000050c0
        /*0550*/ 	.word	0x00000002
        /*0554*/ 	.word	0x00000000
        /*0558*/ 	.short	0x010a
        /*055a*/ 	.byte	0x3f
	.zero		1


	//   ....[81]....
        /*055c*/ 	.word	0x00005170
        /*0560*/ 	.word	0x00000002
        /*0564*/ 	.word	0x00000000
        /*0568*/ 	.short	0x010a
        /*056a*/ 	.byte	0x3f
	.zero		1


	//   ....[82]....
        /*056c*/ 	.word	0x00005220
        /*0570*/ 	.word	0x00000002
        /*0574*/ 	.word	0x00000000
        /*0578*/ 	.short	0x010a
        /*057a*/ 	.byte	0x3f
	.zero		1


	//   ....[83]....
        /*057c*/ 	.word	0x000052d0
        /*0580*/ 	.word	0x00000002
        /*0584*/ 	.word	0x00000000
        /*0588*/ 	.short	0x010a
        /*058a*/ 	.byte	0x3f
	.zero		1


	//   ....[84]....
        /*058c*/ 	.word	0x00005380
        /*0590*/ 	.word	0x00000002
        /*0594*/ 	.word	0x00000000
        /*0598*/ 	.short	0x010a
        /*059a*/ 	.byte	0x3f
	.zero		1


	//   ....[85]....
        /*059c*/ 	.word	0x00005430
        /*05a0*/ 	.word	0x00000002
        /*05a4*/ 	.word	0x00000000
        /*05a8*/ 	.short	0x010a
        /*05aa*/ 	.byte	0x3f
	.zero		1


	//   ....[86]....
        /*05ac*/ 	.word	0x000054e0
        /*05b0*/ 	.word	0x00000002
        /*05b4*/ 	.word	0x00000000
        /*05b8*/ 	.short	0x010a
        /*05ba*/ 	.byte	0x3f
	.zero		1


	//   ....[87]....
        /*05bc*/ 	.word	0x00005590
        /*05c0*/ 	.word	0x00000002
        /*05c4*/ 	.word	0x00000000
        /*05c8*/ 	.short	0x010a
        /*05ca*/ 	.byte	0x3f
	.zero		1


	//   ....[88]....
        /*05cc*/ 	.word	0x00005640
        /*05d0*/ 	.word	0x00000005
        /*05d4*/ 	.word	0x00000000
        /*05d8*/ 	.short	0x010a
        /*05da*/ 	.byte	0x3f
	.zero		1


	//----- nvinfo : EIATTR_NUM_MBARRIERS
	.align		4
.L_26:
        /*05dc*/ 	.byte	0x03, 0x38
        /*05de*/ 	.short	0x0038


	//----- nvinfo : EIATTR_EXIT_INSTR_OFFSETS
	.align		4
        /*05e0*/ 	.byte	0x04, 0x1c
        /*05e2*/ 	.short	(.L_28 - .L_27)


	//   ....[0]....
.L_27:
        /*05e4*/ 	.word	0x000009e0


	//   ....[1]....
        /*05e8*/ 	.word	0x00001350


	//   ....[2]....
        /*05ec*/ 	.word	0x00003090


	//   ....[3]....
        /*05f0*/ 	.word	0x000030b0


	//   ....[4]....
        /*05f4*/ 	.word	0x000039b0


	//   ....[5]....
        /*05f8*/ 	.word	0x000039d0


	//   ....[6]....
        /*05fc*/ 	.word	0x000039f0


	//   ....[7]....
        /*0600*/ 	.word	0x000042a0


	//   ....[8]....
        /*0604*/ 	.word	0x00005670


	//----- nvinfo : EIATTR_MAX_THREADS
	.align		4
.L_28:
        /*0608*/ 	.byte	0x04, 0x05
        /*060a*/ 	.short	(.L_30 - .L_29)
.L_29:
        /*060c*/ 	.word	0x00000100
        /*0610*/ 	.word	0x00000001
        /*0614*/ 	.word	0x00000001


	//----- nvinfo : EIATTR_CRS_STACK_SIZE
	.align		4
.L_30:
        /*0618*/ 	.byte	0x04, 0x1e
        /*061a*/ 	.short	(.L_32 - .L_31)
.L_31:
        /*061c*/ 	.word	0x00000000


	//----- nvinfo : EIATTR_CBANK_PARAM_SIZE
	.align		4
.L_32:
        /*0620*/ 	.byte	0x03, 0x19
        /*0622*/ 	.short	0x0470


	//----- nvinfo : EIATTR_PARAM_CBANK
	.align		4
        /*0624*/ 	.byte	0x04, 0x0a
        /*0626*/ 	.short	(.L_34 - .L_33)
	.align		4
.L_33:
        /*0628*/ 	.word	index@(.nv.constant0._ZN7cutlass13device_kernelINS_4conv6kernel13ConvUniversalINS1_16ConvProblemShapeILNS1_8OperatorE0ELi3EEENS1_10collective14CollectiveConvINS1_46MainloopSm90TmaGmmaWarpSpecializedImplicitGemmILS5_0ELi28ELi3EN4cute5tupleIJNSA_1CILi1EEESD_SD_EEENS1_36KernelImplicitTmaWarpSpecializedSm90ELi1EEENSB_IJNSC_ILi64EEESH_NSB_IJSH_EEEEEENS_12float_e4m3_tESK_NSA_8TiledMMAINSA_8MMA_AtomIJNSA_4SM904GMMA30MMA_64x64x32_F32E4M3E4M3_SS_TNILNSO_7ScaleInE1ELSQ_1EEEEEENSA_6LayoutISE_NSB_IJNSC_ILi0EEESU_SU_EEEEENSB_IJNSA_10UnderscoreESX_SX_EEEEENS7_6detail26Sm90ImplicitGemmTileTraitsINSA_20SM90_TMA_LOAD_IM2COLENSA_14ComposedLayoutINSA_7SwizzleILi2ELi4ELi3EEENSA_18smem_ptr_flag_bitsILi8EEENST_INSB_IJNSB_IJNSC_ILi8EEES18_EEENSB_IJSH_SD_EEENSB_IJSD_NSC_ILi28EEEEEEEEENSB_IJNSB_IJSH_NSC_ILi512EEEEEENSB_IJSD_SU_EEENSB_IJSU_NSC_ILi4096EEEEEEEEEEEEEvEENS11_INSA_13SM90_TMA_LOADES1L_vEEEENS_8epilogue10collective6detail29Sm90TmaWarpSpecializedAdapterINS1R_15DefaultEpilogueISK_NSB_IJNSB_IJllllEEESD_SU_EEES1W_NS1Q_6thread17LinearCombinationISK_Li1EffLNS1X_9ScaleType4KindE0ELNS_15FloatRoundStyleE2ESK_EENS_4gemm15EpilogueDefaultEEEEEvvEEEEvNT_6ParamsE)
        /*062c*/ 	.short	0x0210
        /*062e*/ 	.short	0x0470


	//----- nvinfo : EIATTR_SW_WAR
	.align		4
.L_34:
        /*0630*/ 	.byte	0x04, 0x36
        /*0632*/ 	.short	(.L_36 - .L_35)
.L_35:
        /*0634*/ 	.word	0x00000008
.L_36:


//--------------------- .nv.callgraph             --------------------------
	.section	.nv.callgraph,"",@"SHT_CUDA_CALLGRAPH"
	.align	4
	.sectionentsize	8
	.align		4
        /*0000*/ 	.word	0x00000000
	.align		4
        /*0004*/ 	.word	0xffffffff
	.align		4
        /*0008*/ 	.word	0x00000000
	.align		4
        /*000c*/ 	.word	0xfffffffe
	.align		4
        /*0010*/ 	.word	0x00000000
	.align		4
        /*0014*/ 	.word	0xfffffffd
	.align		4
        /*0018*/ 	.word	0x00000000
	.align		4
        /*001c*/ 	.word	0xfffffffc


//--------------------- .nv.constant4             --------------------------
	.section	.nv.constant4,"a",@progbits
	.align	8
	.align		8
.nv.constant4:
        /*0000*/ 	.dword	_ZN39_INTERNAL_5df42e18_4_k_cu_10ff1c9f_27864cuda3std3__45__cpo5beginE
	.align		8
        /*0008*/ 	.dword	_ZN39_INTERNAL_5df42e18_4_k_cu_10ff1c9f_27864cuda3std3__45__cpo3endE
	.align		8
        /*0010*/ 	.dword	_ZN39_INTERNAL_5df42e18_4_k_cu_10ff1c9f_27864cuda3std3__45__cpo6cbeginE
	.align		8
        /*0018*/ 	.dword	_ZN39_INTERNAL_5df42e18_4_k_cu_10ff1c9f_27864cuda3std3__45__cpo4cendE
	.align		8
        /*0020*/ 	.dword	_ZN39_INTERNAL_5df42e18_4_k_cu_10ff1c9f_27864cuda3std3__441_GLOBAL__N__5df42e18_4_k_cu_10ff1c9f_27866ignoreE
	.align		8
        /*0028*/ 	.dword	_ZN39_INTERNAL_5df42e18_4_k_cu_10ff1c9f_27864cuda3std3__419piecewise_constructE
	.align		8
        /*0030*/ 	.dword	_ZN39_INTERNAL_5df42e18_4_k_cu_10ff1c9f_27864cuda3std3__48in_placeE
	.align		8
        /*0038*/ 	.dword	_ZN39_INTERNAL_5df42e18_4_k_cu_10ff1c9f_27864cuda3std6ranges3__45__cpo4swapE
	.align		8
        /*0040*/ 	.dword	_ZN39_INTERNAL_5df42e18_4_k_cu_10ff1c9f_27864cuda3std6ranges3__45__cpo9iter_moveE
	.align		8
        /*0048*/ 	.dword	_ZN39_INTERNAL_5df42e18_4_k_cu_10ff1c9f_27864cute7productE
	.align		8
        /*0050*/ 	.dword	_ZN39_INTERNAL_5df42e18_4_k_cu_10ff1c9f_27864cute1_E


//--------------------- .text._ZN7cutlass13device_kernelINS_4conv6kernel13ConvUniversalINS1_16ConvProblemShapeILNS1_8OperatorE0ELi3EEENS1_10collective14CollectiveConvINS1_46MainloopSm90TmaGmmaWarpSpecializedImplicitGemmILS5_0ELi28ELi3EN4cute5tupleIJNSA_1CILi1EEESD_SD_EEENS1_36KernelImplicitTmaWarpSpecializedSm90ELi1EEENSB_IJNSC_ILi64EEESH_NSB_IJSH_EEEEEENS_12float_e4m3_tESK_NSA_8TiledMMAINSA_8MMA_AtomIJNSA_4SM904GMMA30MMA_64x64x32_F32E4M3E4M3_SS_TNILNSO_7ScaleInE1ELSQ_1EEEEEENSA_6LayoutISE_NSB_IJNSC_ILi0EEESU_SU_EEEEENSB_IJNSA_10UnderscoreESX_SX_EEEEENS7_6detail26Sm90ImplicitGemmTileTraitsINSA_20SM90_TMA_LOAD_IM2COLENSA_14ComposedLayoutINSA_7SwizzleILi2ELi4ELi3EEENSA_18smem_ptr_flag_bitsILi8EEENST_INSB_IJNSB_IJNSC_ILi8EEES18_EEENSB_IJSH_SD_EEENSB_IJSD_NSC_ILi28EEEEEEEEENSB_IJNSB_IJSH_NSC_ILi512EEEEEENSB_IJSD_SU_EEENSB_IJSU_NSC_ILi4096EEEEEEEEEEEEEvEENS11_INSA_13SM90_TMA_LOADES1L_vEEEENS_8epilogue10collective6detail29Sm90TmaWarpSpecializedAdapterINS1R_15DefaultEpilogueISK_NSB_IJNSB_IJllllEEESD_SU_EEES1W_NS1Q_6thread17LinearCombinationISK_Li1EffLNS1X_9ScaleType4KindE0ELNS_15FloatRoundStyleE2ESK_EENS_4gemm15EpilogueDefaultEEEEEvvEEEEvNT_6ParamsE --------------------------
	.section	.text._ZN7cutlass13device_kernelINS_4conv6kernel13ConvUniversalINS1_16ConvProblemShapeILNS1_8OperatorE0ELi3EEENS1_10collective14CollectiveConvINS1_46MainloopSm90TmaGmmaWarpSpecializedImplicitGemmILS5_0ELi28ELi3EN4cute5tupleIJNSA_1CILi1EEESD_SD_EEENS1_36KernelImplicitTmaWarpSpecializedSm90ELi1EEENSB_IJNSC_ILi64EEESH_NSB_IJSH_EEEEEENS_12float_e4m3_tESK_NSA_8TiledMMAINSA_8MMA_AtomIJNSA_4SM904GMMA30MMA_64x64x32_F32E4M3E4M3_SS_TNILNSO_7ScaleInE1ELSQ_1EEEEEENSA_6LayoutISE_NSB_IJNSC_ILi0EEESU_SU_EEEEENSB_IJNSA_10UnderscoreESX_SX_EEEEENS7_6detail26Sm90ImplicitGemmTileTraitsINSA_20SM90_TMA_LOAD_IM2COLENSA_14ComposedLayoutINSA_7SwizzleILi2ELi4ELi3EEENSA_18smem_ptr_flag_bitsILi8EEENST_INSB_IJNSB_IJNSC_ILi8EEES18_EEENSB_IJSH_SD_EEENSB_IJSD_NSC_ILi28EEEEEEEEENSB_IJNSB_IJSH_NSC_ILi512EEEEEENSB_IJSD_SU_EEENSB_IJSU_NSC_ILi4096EEEEEEEEEEEEEvEENS11_INSA_13SM90_TMA_LOADES1L_vEEEENS_8epilogue10collective6detail29Sm90TmaWarpSpecializedAdapterINS1R_15DefaultEpilogueISK_NSB_IJNSB_IJllllEEESD_SU_EEES1W_NS1Q_6thread17LinearCombinationISK_Li1EffLNS1X_9ScaleType4KindE0ELNS_15FloatRoundStyleE2ESK_EENS_4gemm15EpilogueDefaultEEEEEvvEEEEvNT_6ParamsE,"ax",@progbits
	.align	128
.text._ZN7cutlass13device_kernelINS_4conv6kernel13ConvUniversalINS1_16ConvProblemShapeILNS1_8OperatorE0ELi3EEENS1_10collective14CollectiveConvINS1_46MainloopSm90TmaGmmaWarpSpecializedImplicitGemmILS5_0ELi28ELi3EN4cute5tupleIJNSA_1CILi1EEESD_SD_EEENS1_36KernelImplicitTmaWarpSpecializedSm90ELi1EEENSB_IJNSC_ILi64EEESH_NSB_IJSH_EEEEEENS_12float_e4m3_tESK_NSA_8TiledMMAINSA_8MMA_AtomIJNSA_4SM904GMMA30MMA_64x64x32_F32E4M3E4M3_SS_TNILNSO_7ScaleInE1ELSQ_1EEEEEENSA_6LayoutISE_NSB_IJNSC_ILi0EEESU_SU_EEEEENSB_IJNSA_10UnderscoreESX_SX_EEEEENS7_6detail26Sm90ImplicitGemmTileTraitsINSA_20SM90_TMA_LOAD_IM2COLENSA_14ComposedLayoutINSA_7SwizzleILi2ELi4ELi3EEENSA_18smem_ptr_flag_bitsILi8EEENST_INSB_IJNSB_IJNSC_ILi8EEES18_EEENSB_IJSH_SD_EEENSB_IJSD_NSC_ILi28EEEEEEEEENSB_IJNSB_IJSH_NSC_ILi512EEEEEENSB_IJSD_SU_EEENSB_IJSU_NSC_ILi4096EEEEEEEEEEEEEvEENS11_INSA_13SM90_TMA_LOADES1L_vEEEENS_8epilogue10collective6detail29Sm90TmaWarpSpecializedAdapterINS1R_15DefaultEpilogueISK_NSB_IJNSB_IJllllEEESD_SU_EEES1W_NS1Q_6thread17LinearCombinationISK_Li1EffLNS1X_9ScaleType4KindE0ELNS_15FloatRoundStyleE2ESK_EENS_4gemm15EpilogueDefaultEEEEEvvEEEEvNT_6ParamsE:
        .type           _ZN7cutlass13device_kernelINS_4conv6kernel13ConvUniversalINS1_16ConvProblemShapeILNS1_8OperatorE0ELi3EEENS1_10collective14CollectiveConvINS1_46MainloopSm90TmaGmmaWarpSpecializedImplicitGemmILS5_0ELi28ELi3EN4cute5tupleIJNSA_1CILi1EEESD_SD_EEENS1_36KernelImplicitTmaWarpSpecializedSm90ELi1EEENSB_IJNSC_ILi64EEESH_NSB_IJSH_EEEEEENS_12float_e4m3_tESK_NSA_8TiledMMAINSA_8MMA_AtomIJNSA_4SM904GMMA30MMA_64x64x32_F32E4M3E4M3_SS_TNILNSO_7ScaleInE1ELSQ_1EEEEEENSA_6LayoutISE_NSB_IJNSC_ILi0EEESU_SU_EEEEENSB_IJNSA_10UnderscoreESX_SX_EEEEENS7_6detail26Sm90ImplicitGemmTileTraitsINSA_20SM90_TMA_LOAD_IM2COLENSA_14ComposedLayoutINSA_7SwizzleILi2ELi4ELi3EEENSA_18smem_ptr_flag_bitsILi8EEENST_INSB_IJNSB_IJNSC_ILi8EEES18_EEENSB_IJSH_SD_EEENSB_IJSD_NSC_ILi28EEEEEEEEENSB_IJNSB_IJSH_NSC_ILi512EEEEEENSB_IJSD_SU_EEENSB_IJSU_NSC_ILi4096EEEEEEEEEEEEEvEENS11_INSA_13SM90_TMA_LOADES1L_vEEEENS_8epilogue10collective6detail29Sm90TmaWarpSpecializedAdapterINS1R_15DefaultEpilogueISK_NSB_IJNSB_IJllllEEESD_SU_EEES1W_NS1Q_6thread17LinearCombinationISK_Li1EffLNS1X_9ScaleType4KindE0ELNS_15FloatRoundStyleE2ESK_EENS_4gemm15EpilogueDefaultEEEEEvvEEEEvNT_6ParamsE,@function
        .size           _ZN7cutlass13device_kernelINS_4conv6kernel13ConvUniversalINS1_16ConvProblemShapeILNS1_8OperatorE0ELi3EEENS1_10collective14CollectiveConvINS1_46MainloopSm90TmaGmmaWarpSpecializedImplicitGemmILS5_0ELi28ELi3EN4cute5tupleIJNSA_1CILi1EEESD_SD_EEENS1_36KernelImplicitTmaWarpSpecializedSm90ELi1EEENSB_IJNSC_ILi64EEESH_NSB_IJSH_EEEEEENS_12float_e4m3_tESK_NSA_8TiledMMAINSA_8MMA_AtomIJNSA_4SM904GMMA30MMA_64x64x32_F32E4M3E4M3_SS_TNILNSO_7ScaleInE1ELSQ_1EEEEEENSA_6LayoutISE_NSB_IJNSC_ILi0EEESU_SU_EEEEENSB_IJNSA_10UnderscoreESX_SX_EEEEENS7_6detail26Sm90ImplicitGemmTileTraitsINSA_20SM90_TMA_LOAD_IM2COLENSA_14ComposedLayoutINSA_7SwizzleILi2ELi4ELi3EEENSA_18smem_ptr_flag_bitsILi8EEENST_INSB_IJNSB_IJNSC_ILi8EEES18_EEENSB_IJSH_SD_EEENSB_IJSD_NSC_ILi28EEEEEEEEENSB_IJNSB_IJSH_NSC_ILi512EEEEEENSB_IJSD_SU_EEENSB_IJSU_NSC_ILi4096EEEEEEEEEEEEEvEENS11_INSA_13SM90_TMA_LOADES1L_vEEEENS_8epilogue10collective6detail29Sm90TmaWarpSpecializedAdapterINS1R_15DefaultEpilogueISK_NSB_IJNSB_IJllllEEESD_SU_EEES1W_NS1Q_6thread17LinearCombinationISK_Li1EffLNS1X_9ScaleType4KindE0ELNS_15FloatRoundStyleE2ESK_EENS_4gemm15EpilogueDefaultEEEEEvvEEEEvNT_6ParamsE,(.L_x_122 - _ZN7cutlass13device_kernelINS_4conv6kernel13ConvUniversalINS1_16ConvProblemShapeILNS1_8OperatorE0ELi3EEENS1_10collective14CollectiveConvINS1_46MainloopSm90TmaGmmaWarpSpecializedImplicitGemmILS5_0ELi28ELi3EN4cute5tupleIJNSA_1CILi1EEESD_SD_EEENS1_36KernelImplicitTmaWarpSpecializedSm90ELi1EEENSB_IJNSC_ILi64EEESH_NSB_IJSH_EEEEEENS_12float_e4m3_tESK_NSA_8TiledMMAINSA_8MMA_AtomIJNSA_4SM904GMMA30MMA_64x64x32_F32E4M3E4M3_SS_TNILNSO_7ScaleInE1ELSQ_1EEEEEENSA_6LayoutISE_NSB_IJNSC_ILi0EEESU_SU_EEEEENSB_IJNSA_10UnderscoreESX_SX_EEEEENS7_6detail26Sm90ImplicitGemmTileTraitsINSA_20SM90_TMA_LOAD_IM2COLENSA_14ComposedLayoutINSA_7SwizzleILi2ELi4ELi3EEENSA_18smem_ptr_flag_bitsILi8EEENST_INSB_IJNSB_IJNSC_ILi8EEES18_EEENSB_IJSH_SD_EEENSB_IJSD_NSC_ILi28EEEEEEEEENSB_IJNSB_IJSH_NSC_ILi512EEEEEENSB_IJSD_SU_EEENSB_IJSU_NSC_ILi4096EEEEEEEEEEEEEvEENS11_INSA_13SM90_TMA_LOADES1L_vEEEENS_8epilogue10collective6detail29Sm90TmaWarpSpecializedAdapterINS1R_15DefaultEpilogueISK_NSB_IJNSB_IJllllEEESD_SU_EEES1W_NS1Q_6thread17LinearCombinationISK_Li1EffLNS1X_9ScaleType4KindE0ELNS_15FloatRoundStyleE2ESK_EENS_4gemm15EpilogueDefaultEEEEEvvEEEEvNT_6ParamsE)
        .other          _ZN7cutlass13device_kernelINS_4conv6kernel13ConvUniversalINS1_16ConvProblemShapeILNS1_8OperatorE0ELi3EEENS1_10collective14CollectiveConvINS1_46MainloopSm90TmaGmmaWarpSpecializedImplicitGemmILS5_0ELi28ELi3EN4cute5tupleIJNSA_1CILi1EEESD_SD_EEENS1_36KernelImplicitTmaWarpSpecializedSm90ELi1EEENSB_IJNSC_ILi64EEESH_NSB_IJSH_EEEEEENS_12float_e4m3_tESK_NSA_8TiledMMAINSA_8MMA_AtomIJNSA_4SM904GMMA30MMA_64x64x32_F32E4M3E4M3_SS_TNILNSO_7ScaleInE1ELSQ_1EEEEEENSA_6LayoutISE_NSB_IJNSC_ILi0EEESU_SU_EEEEENSB_IJNSA_10UnderscoreESX_SX_EEEEENS7_6detail26Sm90ImplicitGemmTileTraitsINSA_20SM90_TMA_LOAD_IM2COLENSA_14ComposedLayoutINSA_7SwizzleILi2ELi4ELi3EEENSA_18smem_ptr_flag_bitsILi8EEENST_INSB_IJNSB_IJNSC_ILi8EEES18_EEENSB_IJSH_SD_EEENSB_IJSD_NSC_ILi28EEEEEEEEENSB_IJNSB_IJSH_NSC_ILi512EEEEEENSB_IJSD_SU_EEENSB_IJSU_NSC_ILi4096EEEEEEEEEEEEEvEENS11_INSA_13SM90_TMA_LOADES1L_vEEEENS_8epilogue10collective6detail29Sm90TmaWarpSpecializedAdapterINS1R_15DefaultEpilogueISK_NSB_IJNSB_IJllllEEESD_SU_EEES1W_NS1Q_6thread17LinearCombinationISK_Li1EffLNS1X_9ScaleType4KindE0ELNS_15FloatRoundStyleE2ESK_EENS_4gemm15EpilogueDefaultEEEEEvvEEEEvNT_6ParamsE,@"STO_CUDA_ENTRY STV_DEFAULT"
_ZN7cutlass13device_kernelINS_4conv6kernel13ConvUniversalINS1_16ConvProblemShapeILNS1_8OperatorE0ELi3EEENS1_10collective14CollectiveConvINS1_46MainloopSm90TmaGmmaWarpSpecializedImplicitGemmILS5_0ELi28ELi3EN4cute5tupleIJNSA_1CILi1EEESD_SD_EEENS1_36KernelImplicitTmaWarpSpecializedSm90ELi1EEENSB_IJNSC_ILi64EEESH_NSB_IJSH_EEEEEENS_12float_e4m3_tESK_NSA_8TiledMMAINSA_8MMA_AtomIJNSA_4SM904GMMA30MMA_64x64x32_F32E4M3E4M3_SS_TNILNSO_7ScaleInE1ELSQ_1EEEEEENSA_6LayoutISE_NSB_IJNSC_ILi0EEESU_SU_EEEEENSB_IJNSA_10UnderscoreESX_SX_EEEEENS7_6detail26Sm90ImplicitGemmTileTraitsINSA_20SM90_TMA_LOAD_IM2COLENSA_14ComposedLayoutINSA_7SwizzleILi2ELi4ELi3EEENSA_18smem_ptr_flag_bitsILi8EEENST_INSB_IJNSB_IJNSC_ILi8EEES18_EEENSB_IJSH_SD_EEENSB_IJSD_NSC_ILi28EEEEEEEEENSB_IJNSB_IJSH_NSC_ILi512EEEEEENSB_IJSD_SU_EEENSB_IJSU_NSC_ILi4096EEEEEEEEEEEEEvEENS11_INSA_13SM90_TMA_LOADES1L_vEEEENS_8epilogue10collective6detail29Sm90TmaWarpSpecializedAdapterINS1R_15DefaultEpilogueISK_NSB_IJNSB_IJllllEEESD_SU_EEES1W_NS1Q_6thread17LinearCombinationISK_Li1EffLNS1X_9ScaleType4KindE0ELNS_15FloatRoundStyleE2ESK_EENS_4gemm15EpilogueDefaultEEEEEvvEEEEvNT_6ParamsE:
[----:B------:R-:W-:Y:S01]  /*0000*/  LDC R1, c[0x0][0x28] ;  /* 0x00000a00ff017b82 */ /* 0x000fe20000000800 */
[----:B------:R-:W0:Y:S01]  /*0010*/  S2R R8, SR_TID.X ;  /* 0x0000000000087919 */ /* 0x000e220000002100 */
[----:B------:R-:W-:Y:S01]  /*0020*/  ELECT P0, URZ, PT ;  /* 0x00000000003f782f */ /* 0x000fe20003800000 */
[----:B------:R-:W-:Y:S01]  /*0030*/  BSSY B0, `(.L_x_0) ;  /* 0x000000f000007945 */ /* 0x000fe20003800000 */
[--C-:B0-----:R-:W-:Y:S02]  /*0040*/  SHF.R.U32.HI R0, RZ, 0x5, R8.reuse ;  /* 0x00000005ff007819 */ /* 0x101fe40000011608 */
[----:B------:R-:W-:-:S03]  /*0050*/  SHF.R.U32.HI R3, RZ, 0x7, R8 ;  /* 0x00000007ff037819 */ /* 0x000fc60000011608 */
[----:B------:R-:W0:Y:S04]  /*0060*/  SHFL.IDX PT, R2, R0, RZ, 0x1f ;  /* 0x00001fff00027589 */ /* 0x000e2800000e0000 */
[----:B------:R1:W2:Y:S01]  /*0070*/  SHFL.IDX PT, R7, R3, RZ, 0x1f ;  /* 0x00001fff03077589 */ /* 0x0002a200000e0000 */
[----:B0-----:R-:W-:-:S13]  /*0080*/  ISETP.NE.OR P0, PT, R2, RZ, !P0 ;  /* 0x000000ff0200720c */ /* 0x001fda0004705670 */
[----:B-12---:R-:W-:Y:S05]  /*0090*/  @P0 BRA `(.L_x_1) ;  /* 0x0000000000200947 */ /* 0x006fea0003800000 */
[----:B------:R-:W-:Y:S02]  /*00a0*/  ULDC.64 UR4, c[0x0][0x198] ;  /* 0x0000660000047ab9 */ /* 0x000fe40000000a00 */
[----:B------:R-:W-:Y:S02]  /*00b0*/  UIADD3 UR6, UP0, UR4, 0xf0, URZ ;  /* 0x000000f004067890 */ /* 0x000fe4000ff1e03f */
[----:B------:R-:W-:Y:S02]  /*00c0*/  UIADD3 UR4, UP1, UR4, 0x270, URZ ;  /* 0x0000027004047890 */ /* 0x000fe4000ff3e03f */
[----:B------:R-:W-:Y:S02]  /*00d0*/  UIADD3.X UR7, URZ, UR5, URZ, UP0, !UPT ;  /* 0x000000053f077290 */ /* 0x000fe400087fe43f */
[----:B------:R-:W-:-:S07]  /*00e0*/  UIADD3.X UR5, URZ, UR5, URZ, UP1, !UPT ;  /* 0x000000053f057290 */ /* 0x000fce0008ffe43f */
[----:B------:R0:W-:Y:S02]  /*00f0*/  UTMACCTL.PF [UR6] ;  /* 0x00000000060079b9 */ /* 0x0001e40008040000 */
[----:B------:R0:W-:Y:S02]  /*0100*/  UTMACCTL.PF [UR4] ;  /* 0x00000000040079b9 */ /* 0x0001e40008040000 */
[----:B0-----:R-:W-:Y:S01]  /*0110*/  NOP ;  /* 0x0000000000007918 */ /* 0x001fe20000000000 */
.L_x_1:
[----:B------:R-:W-:Y:S05]  /*0120*/  BSYNC B0 ;  /* 0x0000000000007941 */ /* 0x000fea0003800000 */
.L_x_0:
[----:B------:R-:W0:Y:S01]  /*0130*/  SHFL.IDX PT, R0, R0, RZ, 0x1f ;  /* 0x00001fff00007589 */ /* 0x000e2200000e0000 */
[----:B------:R-:W-:-:S04]  /*0140*/  SHF.R.S32.HI R3, RZ, 0x1f, R2 ;  /* 0x0000001fff037819 */ /* 0x000fc80000011402 */
[----:B------:R-:W-:Y:S02]  /*0150*/  LEA.HI R3, R3, R2, RZ, 0x2 ;  /* 0x0000000203037211 */ /* 0x000fe400078f10ff */
[----:B0-----:R-:W-:-:S13]  /*0160*/  ISETP.NE.AND P0, PT, R0, RZ, PT ;  /* 0x000000ff0000720c */ /* 0x001fda0003f05270 */
[----:B------:R-:W-:Y:S05]  /*0170*/  @P0 BRA `(.L_x_2) ;  /* 0x0000000400240947 */ /* 0x000fea0003800000 */
[----:B------:R-:W-:Y:S01]  /*0180*/  ELECT P0, URZ, PT ;  /* 0x00000000003f782f */ /* 0x000fe20003800000 */
[----:B------:R-:W-:-:S12]  /*0190*/  BSSY B0, `(.L_x_2) ;  /* 0x0000047000007945 */ /* 0x000fd80003800000 */
[----:B------:R-:W-:Y:S05]  /*01a0*/  @!P0 BRA `(.L_x_3) ;  /* 0x0000000400148947 */ /* 0x000fea0003800000 */
[----:B------:R-:W0:Y:S01]  /*01b0*/  S2UR UR8, SR_CgaCtaId ;  /* 0x00000000000879c3 */ /* 0x000e220000008800 */
[----:B------:R-:W-:Y:S01]  /*01c0*/  UMOV UR4, 0x400 ;  /* 0x0000040000047882 */ /* 0x000fe20000000000 */
[----:B------:R-:W-:Y:S01]  /*01d0*/  UMOV UR5, 0x1 ;  /* 0x0000000100057882 */ /* 0x000fe20000000000 */
[----:B------:R-:W-:Y:S02]  /*01e0*/  UMOV UR6, 0x80 ;  /* 0x0000008000067882 */ /* 0x000fe40000000000 */
[----:B------:R-:W-:-:S04]  /*01f0*/  UIADD3 UR6, -UR6, 0x100000, URZ ;  /* 0x0010000006067890 */ /* 0x000fc8000fffe13f */
[----:B------:R-:W-:Y:S02]  /*0200*/  USHF.L.U32 UR7, UR6, 0xb, URZ ;  /* 0x0000000b06077899 */ /* 0x000fe4000800063f */
[----:B------:R-:W-:Y:S02]  /*0210*/  USHF.L.U32 UR6, UR6, 0x1, URZ ;  /* 0x0000000106067899 */ /* 0x000fe4000800063f */
[----:B0-----:R-:W-:Y:S02]  /*0220*/  ULEA UR8, UR8, UR4, 0x18 ;  /* 0x0000000408087291 */ /* 0x001fe4000f8ec03f */
[----:B------:R-:W-:-:S04]  /*0230*/  UIADD3 UR4, -UR5, 0x100000, URZ ;  /* 0x0010000005047890 */ /* 0x000fc8000fffe13f */
[----:B------:R-:W-:Y:S02]  /*0240*/  USHF.L.U32 UR5, UR4, 0xb, URZ ;  /* 0x0000000b04057899 */ /* 0x000fe4000800063f */
[----:B------:R-:W-:Y:S01]  /*0250*/  USHF.L.U32 UR4, UR4, 0x1, URZ ;  /* 0x0000000104047899 */ /* 0x000fe2000800063f */
[----:B------:R-:W0:Y:S11]  /*0260*/  FENCE.VIEW.ASYNC.S ;  /* 0x00000000000073c6 */ /* 0x000e360000000000 */
[----:B0-----:R0:W1:Y:S01]  /*0270*/  SYNCS.EXCH.64 URZ, [UR8+0x38000], UR4 ;  /* 0x03800004083f75b2 */ /* 0x0010620008000100 */
[----:B------:R0:W2:Y:S01]  /*0280*/  SYNCS.EXCH.64 URZ, [UR8+0x380e0], UR6 ;  /* 0x0380e006083f75b2 */ /* 0x0000a20008000100 */
[----:B------:R0:W3:Y:S01]  /*0290*/  SYNCS.EXCH.64 URZ, [UR8+0x38008], UR4 ;  /* 0x03800804083f75b2 */ /* 0x0000e20008000100 */
[----:B------:R0:W4:Y:S01]  /*02a0*/  SYNCS.EXCH.64 URZ, [UR8+0x380e8], UR6 ;  /* 0x0380e806083f75b2 */ /* 0x0001220008000100 */
[----:B------:R0:W0:Y:S01]  /*02b0*/  SYNCS.EXCH.64 URZ, [UR8+0x38010], UR4 ;  /* 0x03801004083f75b2 */ /* 0x0000220008000100 */
        /* <DEDUP_REMOVED lines=51> */
[----:B-1234-:R-:W-:Y:S01]  /*05f0*/  NOP ;  /* 0x0000000000007918 */ /* 0x01efe20000000000 */
.L_x_3:
[----:B0-----:R-:W-:Y:S05]  /*0600*/  BSYNC B0 ;  /* 0x0000000000007941 */ /* 0x001fea0003800000 */
.L_x_2:
[----:B------:R-:W-:Y:S01]  /*0610*/  ULDC.64 UR4, c[0x0][0x618] ;  /* 0x0001860000047ab9 */ /* 0x000fe20000000a00 */
[----:B------:R-:W-:Y:S01]  /*0620*/  LOP3.LUT R3, R3, 0xfffffffc, RZ, 0xc0, !PT ;  /* 0xfffffffc03037812 */ /* 0x000fe200078ec0ff */
[----:B------:R-:W-:Y:S01]  /*0630*/  NOP ;  /* 0x0000000000007918 */ /* 0x000fe20000000000 */
[----:B------:R-:W-:Y:S01]  /*0640*/  ISETP.NE.U32.AND P0, PT, RZ, UR4, PT ;  /* 0x00000004ff007c0c */ /* 0x000fe2000bf05070 */
[----:B------:R-:W-:Y:S01]  /*0650*/  NOP ;  /* 0x0000000000007918 */ /* 0x000fe20000000000 */
[----:B------:R-:W-:Y:S01]  /*0660*/  BAR.SYNC.DEFER_BLOCKING 0x0 ;  /* 0x0000000000007b1d */ /* 0x000fe20000010000 */
[----:B------:R-:W-:Y:S01]  /*0670*/  IMAD.IADD R6, R2, 0x1, -R3 ;  /* 0x0000000102067824 */ /* 0x000fe200078e0a03 */
[----:B------:R-:W-:Y:S02]  /*0680*/  ISETP.NE.AND.EX P0, PT, RZ, UR5, PT, P0 ;  /* 0x00000005ff007c0c */ /* 0x000fe4000bf05300 */
[C---:B------:R-:W-:Y:S02]  /*0690*/  ISETP.NE.AND P2, PT, R7.reuse, 0x1, PT ;  /* 0x000000010700780c */ /* 0x040fe40003f45270 */
[----:B------:R-:W-:Y:S01]  /*06a0*/  LOP3.LUT P1, RZ, R7, R6, RZ, 0xfc, !PT ;  /* 0x0000000607ff7212 */ /* 0x000fe2000782fcff */
[----:B------:R-:W-:-:S03]  /*06b0*/  ULDC.64 UR12, c[0x0][0x208] ;  /* 0x00008200000c7ab9 */ /* 0x000fc60000000a00 */
[----:B------:R-:W-:-:S04]  /*06c0*/  SEL R2, RZ, 0x1, P1 ;  /* 0x00000001ff027807 */ /* 0x000fc80000800000 */
[----:B------:R-:W-:Y:S01]  /*06d0*/  SEL R2, R2, 0x2, P2 ;  /* 0x0000000202027807 */ /* 0x000fe20001000000 */
[----:B------:R-:W-:Y:S06]  /*06e0*/  @!P0 BRA `(.L_x_4) ;  /* 0x00000000001c8947 */ /* 0x000fec0003800000 */
[----:B------:R-:W0:Y:S02]  /*06f0*/  LDC.64 R4, c[0x0][0x618] ;  /* 0x00018600ff047b82 */ /* 0x000e240000000a00 */
[----:B0-----:R-:W2:Y:S02]  /*0700*/  LDG.E.64 R4, desc[UR12][R4.64] ;  /* 0x0000000c04047981 */ /* 0x001ea4000c1e1b00 */
[----:B--2---:R-:W-:-:S04]  /*0710*/  ISETP.NE.U32.AND P0, PT, R4, RZ, PT ;  /* 0x000000ff0400720c */ /* 0x004fc80003f05070 */
[----:B------:R-:W-:-:S13]  /*0720*/  ISETP.NE.AND.EX P0, PT, R5, RZ, PT, P0 ;  /* 0x000000ff0500720c */ /* 0x000fda0003f05300 */
[----:B------:R-:W-:Y:S05]  /*0730*/  @!P0 BRA `(.L_x_4) ;  /* 0x0000000000088947 */ /* 0x000fea0003800000 */
[----:B------:R2:W5:Y:S01]  /*0740*/  LD.E R0, desc[UR12][R4.64] ;  /* 0x0000000c04007980 */ /* 0x000562000c101900 */
[----:B------:R-:W-:Y:S05]  /*0750*/  BRA `(.L_x_5) ;  /* 0x0000000000207947 */ /* 0x000fea0003800000 */
.L_x_4:
[----:B------:R-:W-:Y:S02]  /*0760*/  ULDC.64 UR4, c[0x0][0x608] ;  /* 0x0001820000047ab9 */ /* 0x000fe40000000a00 */
[----:B------:R-:W-:-:S04]  /*0770*/  ISETP.NE.U32.AND P0, PT, RZ, UR4, PT ;  /* 0x00000004ff007c0c */ /* 0x000fc8000bf05070 */
[----:B------:R-:W-:-:S13]  /*0780*/  ISETP.NE.AND.EX P0, PT, RZ, UR5, PT, P0 ;  /* 0x00000005ff007c0c */ /* 0x000fda000bf05300 */
[----:B------:R-:W-:Y:S05]  /*0790*/  @!P0 BRA `(.L_x_6) ;  /* 0x00000000000c8947 */ /* 0x000fea0003800000 */
[----:B------:R-:W0:Y:S02]  /*07a0*/  LDC.64 R4, c[0x0][0x608] ;  /* 0x00018200ff047b82 */ /* 0x000e240000000a00 */
[----:B0-----:R0:W5:Y:S01]  /*07b0*/  LDG.E R0, desc[UR12][R4.64] ;  /* 0x0000000c04007981 */ /* 0x001162000c1e1900 */
[----:B------:R-:W-:Y:S05]  /*07c0*/  BRA `(.L_x_5) ;  /* 0x0000000000047947 */ /* 0x000fea0003800000 */
.L_x_6:
[----:B------:R-:W1:Y:S02]  /*07d0*/  LDC R0, c[0x0][0x600] ;  /* 0x00018000ff007b82 */ /* 0x000e640000000800 */
.L_x_5:
[----:B------:R-:W-:Y:S02]  /*07e0*/  ULDC.64 UR4, c[0x0][0x620] ;  /* 0x0001880000047ab9 */ /* 0x000fe40000000a00 */
[----:B------:R-:W-:-:S04]  /*07f0*/  ISETP.NE.U32.AND P0, PT, RZ, UR4, PT ;  /* 0x00000004ff007c0c */ /* 0x000fc8000bf05070 */
[----:B------:R-:W-:-:S13]  /*0800*/  ISETP.NE.AND.EX P0, PT, RZ, UR5, PT, P0 ;  /* 0x00000005ff007c0c */ /* 0x000fda000bf05300 */
[----:B------:R-:W-:Y:S05]  /*0810*/  @!P0 BRA `(.L_x_7) ;  /* 0x00000000001c8947 */ /* 0x000fea0003800000 */
[----:B0-2---:R-:W0:Y:S02]  /*0820*/  LDC.64 R4, c[0x0][0x620] ;  /* 0x00018800ff047b82 */ /* 0x005e240000000a00 */
[----:B0-----:R-:W2:Y:S02]  /*0830*/  LDG.E.64 R4, desc[UR12][R4.64] ;  /* 0x0000000c04047981 */ /* 0x001ea4000c1e1b00 */
[----:B--2---:R-:W-:-:S04]  /*0840*/  ISETP.NE.U32.AND P0, PT, R4, RZ, PT ;  /* 0x000000ff0400720c */ /* 0x004fc80003f05070 */
[----:B------:R-:W-:-:S13]  /*0850*/  ISETP.NE.AND.EX P0, PT, R5, RZ, PT, P0 ;  /* 0x000000ff0500720c */ /* 0x000fda0003f05300 */
[----:B------:R-:W-:Y:S05]  /*0860*/  @!P0 BRA `(.L_x_7) ;  /* 0x0000000000088947 */ /* 0x000fea0003800000 */
[----:B------:R0:W5:Y:S01]  /*0870*/  LD.E R12, desc[UR12][R4.64] ;  /* 0x0000000c040c7980 */ /* 0x000162000c101900 */
[----:B------:R-:W-:Y:S05]  /*0880*/  BRA `(.L_x_8) ;  /* 0x0000000000207947 */ /* 0x000fea0003800000 */
.L_x_7:
[----:B------:R-:W-:Y:S02]  /*0890*/  ULDC.64 UR4, c[0x0][0x610] ;  /* 0x0001840000047ab9 */ /* 0x000fe40000000a00 */
[----:B------:R-:W-:-:S04]  /*08a0*/  ISETP.NE.U32.AND P0, PT, RZ, UR4, PT ;  /* 0x00000004ff007c0c */ /* 0x000fc8000bf05070 */
[----:B------:R-:W-:-:S13]  /*08b0*/  ISETP.NE.AND.EX P0, PT, RZ, UR5, PT, P0 ;  /* 0x00000005ff007c0c */ /* 0x000fda000bf05300 */
[----:B------:R-:W-:Y:S05]  /*08c0*/  @!P0 BRA `(.L_x_9) ;  /* 0x00000000000c8947 */ /* 0x000fea0003800000 */
[----:B------:R-:W3:Y:S02]  /*08d0*/  LDC.64 R12, c[0x0][0x610] ;  /* 0x00018400ff0c7b82 */ /* 0x000ee40000000a00 */
[----:B---3--:R4:W5:Y:S01]  /*08e0*/  LDG.E R12, desc[UR12][R12.64] ;  /* 0x0000000c0c0c7981 */ /* 0x008962000c1e1900 */
[----:B------:R-:W-:Y:S05]  /*08f0*/  BRA `(.L_x_8) ;  /* 0x0000000000047947 */ /* 0x000fea0003800000 */
.L_x_9:
[----:B------:R-:W3:Y:S02]  /*0900*/  LDC R12, c[0x0][0x604] ;  /* 0x00018100ff0c7b82 */ /* 0x000ee40000000800 */
.L_x_8:
[----:B------:R-:W1:Y:S01]  /*0910*/  LDC R3, c[0x0][0x3e8] ;  /* 0x0000fa00ff037b82 */ /* 0x000e620000000800 */
[----:B------:R-:W-:Y:S01]  /*0920*/  ULDC UR4, c[0x0][0x3dc] ;  /* 0x0000f70000047ab9 */ /* 0x000fe20000000800 */
[----:B------:R-:W-:Y:S01]  /*0930*/  ISETP.NE.AND P0, PT, R7, RZ, PT ;  /* 0x000000ff0700720c */ /* 0x000fe20003f05270 */
[----:B------:R-:W-:Y:S01]  /*0940*/  UIADD3 UR4, UR4, 0x3f, URZ ;  /* 0x0000003f04047890 */ /* 0x000fe2000fffe03f */
[----:B------:R-:W-:-:S03]  /*0950*/  ULDC.64 UR6, c[0x0][0x3e0] ;  /* 0x0000f80000067ab9 */ /* 0x000fc60000000a00 */
[----:B------:R-:W-:Y:S02]  /*0960*/  USHF.R.S32.HI UR5, URZ, 0x1f, UR4 ;  /* 0x0000001f3f057899 */ /* 0x000fe40008011404 */
[----:B------:R-:W-:Y:S02]  /*0970*/  UIMAD UR6, UR7, UR6, URZ ;  /* 0x00000006070672a4 */ /* 0x000fe4000f8e023f */
[----:B------:R-:W-:-:S04]  /*0980*/  ULEA.HI UR5, UR5, UR4, URZ, 0x6 ;  /* 0x0000000405057291 */ /* 0x000fc8000f8f303f */
[----:B------:R-:W-:Y:S01]  /*0990*/  USHF.R.S32.HI UR15, URZ, 0x6, UR5 ;  /* 0x000000063f0f7899 */ /* 0x000fe20008011405 */
[----:B-1----:R-:W-:-:S05]  /*09a0*/  IMAD R3, R3, UR6, RZ ;  /* 0x0000000603037c24 */ /* 0x002fca000f8e02ff */
[----:B------:R-:W-:Y:S01]  /*09b0*/  IMAD R3, R3, UR15, RZ ;  /* 0x0000000f03037c24 */ /* 0x000fe2000f8e02ff */
[----:B------:R-:W-:Y:S06]  /*09c0*/  @!P0 BRA `(.L_x_10) ;  /* 0x0000003000048947 */ /* 0x000fec0003800000 */
[----:B------:R-:W-:-:S13]  /*09d0*/  ISETP.NE.AND P0, PT, R7, 0x1, PT ;  /* 0x000000010700780c */ /* 0x000fda0003f05270 */
[----:B------:R-:W-:Y:S05]  /*09e0*/  @P0 EXIT ;  /* 0x000000000000094d */ /* 0x000fea0003800000 */
[----:B------:R-:W-:Y:S01]  /*09f0*/  ISETP.GE.AND P0, PT, R3, 0x1, PT ;  /* 0x000000010300780c */ /* 0x000fe20003f06270 */
[----:B------:R-:W-:Y:S01]  /*0a00*/  UMOV UR4, URZ ;  /* 0x0000003f00047c82 */ /* 0x000fe20008000000 */
[----:B------:R-:W-:Y:S02]  /*0a10*/  CS2R R54, SRZ ;  /* 0x0000000000367805 */ /* 0x000fe4000001ff00 */
[----:B------:R-:W-:Y:S02]  /*0a20*/  CS2R R24, SRZ ;  /* 0x0000000000187805 */ /* 0x000fe4000001ff00 */
[----:B------:R-:W-:Y:S02]  /*0a30*/  CS2R R26, SRZ ;  /* 0x00000000001a7805 */ /* 0x000fe4000001ff00 */
[----:B------:R-:W-:Y:S02]  /*0a40*/  CS2R R28, SRZ ;  /* 0x00000000001c7805 */ /* 0x000fe4000001ff00 */
[----:B------:R-:W-:-:S02]  /*0a50*/  CS2R R30, SRZ ;  /* 0x00000000001e7805 */ /* 0x000fc4000001ff00 */
[----:B------:R-:W-:Y:S02]  /*0a60*/  CS2R R32, SRZ ;  /* 0x0000000000207805 */ /* 0x000fe4000001ff00 */
        /* <DEDUP_REMOVED lines=9> */
[----:B------:R-:W-:Y:S01]  /*0b00*/  CS2R R52, SRZ ;  /* 0x0000000000347805 */ /* 0x000fe2000001ff00 */
[----:B------:R-:W-:Y:S06]  /*0b10*/  @!P0 BRA `(.L_x_11) ;  /* 0x0000000000788947 */ /* 0x000fec0003800000 */
[----:B0-2---:R-:W-:-:S04]  /*0b20*/  LOP3.LUT R4, R2, 0x1, RZ, 0xfc, !PT ;  /* 0x0000000102047812 */ /* 0x005fc800078efcff */
[----:B------:R-:W-:-:S13]  /*0b30*/  ISETP.NE.AND P0, PT, R4, 0x3, PT ;  /* 0x000000030400780c */ /* 0x000fda0003f05270 */
[----:B------:R-:W-:Y:S05]  /*0b40*/  @!P0 BRA `(.L_x_12) ;  /* 0x0000000000048947 */ /* 0x000fea0003800000 */
[----:B------:R-:W-:Y:S01]  /*0b50*/  BPT.TRAP 0x1 ;  /* 0x000000040000795c */ /* 0x000fe20000300000 */
.L_x_12:
[----:B------:R-:W0:Y:S01]  /*0b60*/  S2UR UR5, SR_CgaCtaId ;  /* 0x00000000000579c3 */ /* 0x000e220000008800 */
[----:B------:R-:W-:Y:S01]  /*0b70*/  SHF.L.U32 R4, RZ, 0x1f, RZ ;  /* 0x0000001fff047819 */ /* 0x000fe200000006ff */
[----:B------:R-:W-:Y:S02]  /*0b80*/  UMOV UR4, 0x400 ;  /* 0x0000040000047882 */ /* 0x000fe40000000000 */
[----:B0-----:R-:W-:-:S12]  /*0b90*/  ULEA UR4, UR5, UR4, 0x18 ;  /* 0x0000000405047291 */ /* 0x001fd8000f8ec03f */
.L_x_13:
[----:B0-----:R-:W-:-:S04]  /*0ba0*/  IMAD.U32 R5, RZ, RZ, UR4 ;  /* 0x00000004ff057e24 */ /* 0x001fc8000f8e00ff */
[----:B------:R0:W1:Y:S03]  /*0bb0*/  SYNCS.PHASECHK.TRANS64.TRYWAIT P0, [R5+URZ+0x38000], R4 ;  /* 0x03800004050075a7 */ /* 0x000066000800017f */
[----:B-1----:R-:W-:Y:S05]  /*0bc0*/  @!P0 NANOSLEEP.SYNCS 0x989680 ;  /* 0x009896800000895d */ /* 0x002fea0003900000 */
[----:B------:R-:W1:Y:S02]  /*0bd0*/  @!P0 SYNCS.PHASECHK.TRANS64 P0, [R5+URZ+0x38000], R4 ;  /* 0x03800004050085a7 */ /* 0x000e64000800007f */
[----:B-1----:R-:W-:Y:S05]  /*0be0*/  @!P0 BRA `(.L_x_13) ;  /* 0xfffffffc00ec8947 */ /* 0x002fea000383ffff */
[----:B------:R-:W-:Y:S01]  /*0bf0*/  UIADD3 UR5, UR4, 0x1c000, URZ ;  /* 0x0001c00004057890 */ /* 0x000fe2000fffe03f */
[----:B------:R-:W-:Y:S01]  /*0c00*/  WARPGROUP.ARRIVE ;  /* 0x00000000000079c5 */ /* 0x000fe20000000000 */
[----:B------:R-:W-:Y:S02]  /*0c10*/  USHF.R.U32.HI UR4, URZ, 0x4, UR4 ;  /* 0x000000043f047899 */ /* 0x000fe40008011604 */
[----:B------:R-:W-:Y:S02]  /*0c20*/  USHF.R.U32.HI UR5, URZ, 0x4, UR5 ;  /* 0x000000043f057899 */ /* 0x000fe40008011605 */
[----:B------:R-:W-:Y:S02]  /*0c30*/  ULOP3.LUT UR4, UR4, 0x3fff, URZ, 0xc0, !UPT ;  /* 0x00003fff04047892 */ /* 0x000fe4000f8ec03f */
[----:B------:R-:W-:Y:S02]  /*0c40*/  ULOP3.LUT UR5, UR5, 0x3fff, URZ, 0xc0, !UPT ;  /* 0x00003fff05057892 */ /* 0x000fe4000f8ec03f */
[----:B------:R-:W-:-:S02]  /*0c50*/  ULOP3.LUT UR4, UR4, 0x10000, URZ, 0xfc, !UPT ;  /* 0x0001000004047892 */ /* 0x000fc4000f8efc3f */
[----:B------:R-:W-:Y:S01]  /*0c60*/  ULOP3.LUT UR6, UR5, 0x10000, URZ, 0xfc, !UPT ;  /* 0x0001000005067892 */ /* 0x000fe2000f8efc3f */
[----:B------:R-:W-:Y:S02]  /*0c70*/  UMOV UR7, 0x80000020 ;  /* 0x8000002000077882 */ /* 0x000fe40000000000 */
[----:B------:R-:W-:-:S06]  /*0c80*/  UMOV UR5, 0x80000020 ;  /* 0x8000002000057882 */ /* 0x000fcc0000000000 */
[----:B------:R-:W-:Y:S01]  /*0c90*/  QGMMA.64x64x32.F32.E4M3.E4M3 R24, gdesc[UR4], RZ, !UPT ;  /* 0x00e00000041879f3 */ /* 0x000fe2000c7008ff */
[----:B------:R-:W-:Y:S02]  /*0ca0*/  UIADD3 UR4, UR4, 0x2, URZ ;  /* 0x0000000204047890 */ /* 0x000fe4000fffe03f */
[----:B------:R-:W-:Y:S01]  /*0cb0*/  UIADD3 UR6, UR6, 0x2, URZ ;  /* 0x0000000206067890 */ /* 0x000fe2000fffe03f */
[----:B------:R-:W-:Y:S01]  /*0cc0*/  UMOV UR5, 0x80000020 ;  /* 0x8000002000057882 */ /* 0x000fe20000000000 */
[----:B------:R-:W-:-:S07]  /*0cd0*/  UMOV UR7, 0x80000020 ;  /* 0x8000002000077882 */ /* 0x000fce0000000000 */
[----:B------:R-:W-:Y:S01]  /*0ce0*/  QGMMA.64x64x32.F32.E4M3.E4M3 R24, gdesc[UR4], R24, gsb0 ;  /* 0x00e00000041879f3 */ /* 0x000fe20008000818 */
[----:B------:R-:W-:-:S05]  /*0cf0*/  UMOV UR4, 0x1 ;  /* 0x0000000100047882 */ /* 0x000fca0000000000 */
.L_x_11:
[----:B0-2---:R-:W-:-:S05]  /*0d00*/  VIMNMX R4, R3, 0x1, PT ;  /* 0x0000000103047848 */ /* 0x005fca0003fe0100 */
[----:B------:R-:W-:-:S05]  /*0d10*/  IMAD.IADD R7, R3, 0x1, -R4 ;  /* 0x0000000103077824 */ /* 0x000fca00078e0a04 */
[----:B------:R-:W-:-:S13]  /*0d20*/  ISETP.GE.AND P0, PT, R7, 0x1, PT ;  /* 0x000000010700780c */ /* 0x000fda0003f06270 */
[----:B------:R-:W-:Y:S05]  /*0d30*/  @!P0 BRA `(.L_x_14) ;  /* 0x0000000000f08947 */ /* 0x000fea0003800000 */
[----:B------:R-:W0:Y:S01]  /*0d40*/  S2UR UR6, SR_CgaCtaId ;  /* 0x00000000000679c3 */ /* 0x000e220000008800 */
[----:B------:R-:W-:Y:S01]  /*0d50*/  UMOV UR5, 0x400 ;  /* 0x0000040000057882 */ /* 0x000fe20000000000 */
[----:B------:R-:W-:Y:S01]  /*0d60*/  LOP3.LUT R4, RZ, R3, RZ, 0x33, !PT ;  /* 0x00000003ff047212 */ /* 0x000fe200078e33ff */
[----:B------:R-:W-:Y:S01]  /*0d70*/  IMAD.MOV.U32 R8, RZ, RZ, RZ ;  /* 0x000000ffff087224 */ /* 0x000fe200078e00ff */
[----:B------:R-:W-:Y:S01]  /*0d80*/  LOP3.LUT R9, R2, 0x1, RZ, 0xfc, !PT ;  /* 0x0000000102097812 */ /* 0x000fe200078efcff */
[----:B------:R-:W-:Y:S01]  /*0d90*/  UISETP.NE.U32.AND UP0, UPT, UR4, URZ, UPT ;  /* 0x0000003f0400728c */ /* 0x000fe2000bf05070 */
[----:B------:R-:W-:-:S04]  /*0da0*/  VIMNMX R4, R4, -0x2, !PT ;  /* 0xfffffffe04047848 */ /* 0x000fc80007fe0100 */
[----:B------:R-:W-:Y:S01]  /*0db0*/  IADD3 R4, R4, 0x2, R3 ;  /* 0x0000000204047810 */ /* 0x000fe20007ffe003 */
[----:B0-----:R-:W-:-:S04]  /*0dc0*/  ULEA UR7, UR6, UR5, 0x18 ;  /* 0x0000000506077291 */ /* 0x001fc8000f8ec03f */
[----:B------:R-:W-:Y:S02]  /*0dd0*/  UIADD3 UR5, UR7, 0x1c000, URZ ;  /* 0x0001c00007057890 */ /* 0x000fe4000fffe03f */
[----:B------:R-:W-:Y:S02]  /*0de0*/  USHF.R.U32.HI UR6, URZ, 0x4, UR7 ;  /* 0x000000043f067899 */ /* 0x000fe40008011607 */
[----:B------:R-:W-:Y:S02]  /*0df0*/  USHF.R.U32.HI UR5, URZ, 0x4, UR5 ;  /* 0x000000043f057899 */ /* 0x000fe40008011605 */
[----:B------:R-:W-:Y:S02]  /*0e00*/  ULOP3.LUT UR6, UR6, 0x3fff, URZ, 0xc0, !UPT ;  /* 0x00003fff06067892 */ /* 0x000fe4000f8ec03f */
[----:B------:R-:W-:Y:S02]  /*0e10*/  ULOP3.LUT UR5, UR5, 0x3fff, URZ, 0xc0, !UPT ;  /* 0x00003fff05057892 */ /* 0x000fe4000f8ec03f */
[----:B------:R-:W-:-:S02]  /*0e20*/  ULOP3.LUT UR15, UR6, 0x10000, URZ, 0xfc, !UPT ;  /* 0x00010000060f7892 */ /* 0x000fc4000f8efc3f */
[----:B------:R-:W-:-:S03]  /*0e30*/  ULOP3.LUT UR14, UR5, 0x10000, URZ, 0xfc, !UPT ;  /* 0x00010000050e7892 */ /* 0x000fc6000f8efc3f */
[----:B------:R-:W-:-:S09]  /*0e40*/  UMOV UR5, URZ ;  /* 0x0000003f00057c82 */ /* 0x000fd20008000000 */
.L_x_19:
[----:B------:R-:W-:-:S13]  /*0e50*/  ISETP.NE.AND P1, PT, R9, 0x3, PT ;  /* 0x000000030900780c */ /* 0x000fda0003f25270 */
[----:B0-----:R-:W-:Y:S05]  /*0e60*/  @!P1 BRA `(.L_x_15) ;  /* 0x0000000000049947 */ /* 0x001fea0003800000 */
[----:B------:R-:W-:Y:S01]  /*0e70*/  BPT.TRAP 0x1 ;  /* 0x000000040000795c */ /* 0x000fe20000300000 */
.L_x_15:
[----:B------:R-:W-:Y:S01]  /*0e80*/  SHF.L.U32 R5, R8, 0x1f, RZ ;  /* 0x0000001f08057819 */ /* 0x000fe200000006ff */
[----:B------:R-:W-:-:S12]  /*0e90*/  ULEA UR6, UR4, UR7, 0x3 ;  /* 0x0000000704067291 */ /* 0x000fd8000f8e183f */
.L_x_16:
[----:B0-----:R-:W-:-:S04]  /*0ea0*/  IMAD.U32 R6, RZ, RZ, UR6 ;  /* 0x00000006ff067e24 */ /* 0x001fc8000f8e00ff */
[----:B------:R0:W1:Y:S03]  /*0eb0*/  SYNCS.PHASECHK.TRANS64.TRYWAIT P0, [R6+URZ+0x38000], R5 ;  /* 0x03800005060075a7 */ /* 0x000066000800017f */
[----:B-1----:R-:W-:Y:S05]  /*0ec0*/  @!P0 NANOSLEEP.SYNCS 0x989680 ;  /* 0x009896800000895d */ /* 0x002fea0003900000 */
[----:B------:R-:W1:Y:S02]  /*0ed0*/  @!P0 SYNCS.PHASECHK.TRANS64 P0, [R6+URZ+0x38000], R5 ;  /* 0x03800005060085a7 */ /* 0x000e64000800007f */
[----:B-1----:R-:W-:Y:S05]  /*0ee0*/  @!P0 BRA `(.L_x_16) ;  /* 0xfffffffc00ec8947 */ /* 0x002fea000383ffff */
[----:B------:R-:W-:Y:S01]  /*0ef0*/  ULEA UR8, UR4, UR15, 0x8 ;  /* 0x0000000f04087291 */ /* 0x000fe2000f8e403f */
[----:B------:R-:W-:Y:S01]  /*0f00*/  WARPGROUP.ARRIVE ;  /* 0x00000000000079c5 */ /* 0x000fe20000000000 */
[----:B------:R-:W-:Y:S01]  /*0f10*/  ULEA UR10, UR4, UR14, 0x8 ;  /* 0x0000000e040a7291 */ /* 0x000fe2000f8e403f */
[----:B------:R-:W-:Y:S01]  /*0f20*/  UMOV UR9, 0x80000020 ;  /* 0x8000002000097882 */ /* 0x000fe20000000000 */
[----:B------:R-:W-:-:S07]  /*0f30*/  UMOV UR11, 0x80000020 ;  /* 0x80000020000b7882 */ /* 0x000fce0000000000 */
[----:B------:R-:W-:Y:S01]  /*0f40*/  QGMMA.64x64x32.F32.E4M3.E4M3 R24, gdesc[UR8], R24, UP0 ;  /* 0x00e00000081879f3 */ /* 0x000fe2000bf00818 */
[----:B------:R-:W-:Y:S02]  /*0f50*/  UIADD3 UR8, UR8, 0x2, URZ ;  /* 0x0000000208087890 */ /* 0x000fe4000fffe03f */
[----:B------:R-:W-:Y:S01]  /*0f60*/  UIADD3 UR10, UR10, 0x2, URZ ;  /* 0x000000020a0a7890 */ /* 0x000fe2000fffe03f */
[----:B------:R-:W-:Y:S01]  /*0f70*/  UMOV UR9, 0x80000020 ;  /* 0x8000002000097882 */ /* 0x000fe20000000000 */
[----:B------:R-:W-:-:S07]  /*0f80*/  UMOV UR11, 0x80000020 ;  /* 0x80000020000b7882 */ /* 0x000fce0000000000 */
[----:B------:R-:W-:Y:S03]  /*0f90*/  QGMMA.64x64x32.F32.E4M3.E4M3 R24, gdesc[UR8], R24, gsb0 ;  /* 0x00e00000081879f3 */ /* 0x000fe60008000818 */
[----:B------:R-:W-:Y:S02]  /*0fa0*/  WARPGROUP.DEPBAR.LE gsb0, 0x1 ;  /* 0x00008000000079c5 */ /* 0x000fe40000010100 */
[----:B------:R-:W-:Y:S05]  /*0fb0*/  @!P1 BRA `(.L_x_17) ;  /* 0x0000000000049947 */ /* 0x000fea0003800000 */
[----:B------:R-:W-:Y:S01]  /*0fc0*/  BPT.TRAP 0x1 ;  /* 0x000000040000795c */ /* 0x000fe20000300000 */
.L_x_17:
[----:B------:R-:W-:Y:S01]  /*0fd0*/  ULEA UR6, UR5, UR7, 0x3 ;  /* 0x0000000705067291 */ /* 0x000fe2000f8e183f */
[----:B------:R-:W-:-:S03]  /*0fe0*/  ISETP.GT.U32.AND P0, PT, R2, 0x1, PT ;  /* 0x000000010200780c */ /* 0x000fc60003f04070 */
[----:B------:R-:W-:-:S04]  /*0ff0*/  UIADD3 UR6, UR6, 0x380e0, URZ ;  /* 0x000380e006067890 */ /* 0x000fc8000fffe03f */
[----:B------:R-:W-:-:S09]  /*1000*/  UPRMT UR6, URZ, 0x654, UR6 ;  /* 0x000006543f067896 */ /* 0x000fd20008000006 */
[----:B------:R-:W-:Y:S01]  /*1010*/  SYNCS.ARRIVE.TRANS64.RED.A1T0 RZ, [UR6], RZ ;  /* 0x000000ffffff79a7 */ /* 0x000fe20008100406 */
[----:B------:R-:W-:Y:S05]  /*1020*/  @P0 BRA `(.L_x_18) ;  /* 0x0000000000040947 */ /* 0x000fea0003800000 */
[----:B------:R-:W-:Y:S01]  /*1030*/  BPT.TRAP 0x1 ;  /* 0x000000040000795c */ /* 0x000fe20000300000 */
.L_x_18:
[----:B------:R-:W-:Y:S01]  /*1040*/  VIADD R4, R4, 0xffffffff ;  /* 0xffffffff04047836 */ /* 0x000fe20000000000 */
[----:B------:R-:W-:Y:S02]  /*1050*/  UIADD3 UR4, UR4, 0x1, URZ ;  /* 0x0000000104047890 */ /* 0x000fe4000fffe03f */
[----:B------:R-:W-:Y:S02]  /*1060*/  UIADD3 UR5, UR5, 0x1, URZ ;  /* 0x0000000105057890 */ /* 0x000fe4000fffe03f */
[----:B------:R-:W-:Y:S01]  /*1070*/  ISETP.GT.AND P0, PT, R4, 0x1, PT ;  /* 0x000000010400780c */ /* 0x000fe20003f04270 */
[----:B------:R-:W-:Y:S02]  /*1080*/  UISETP.NE.AND UP0, UPT, UR4, 0x1c, UPT ;  /* 0x0000001c0400788c */ /* 0x000fe4000bf05270 */
[----:B------:R-:W-:Y:S02]  /*1090*/  UISETP.NE.AND UP1, UPT, UR5, 0x1c, UPT ;  /* 0x0000001c0500788c */ /* 0x000fe4000bf25270 */
[----:B------:R-:W-:-:S02]  /*10a0*/  USEL UR6, URZ, 0x1, UP0 ;  /* 0x000000013f067887 */ /* 0x000fc40008000000 */
[----:B------:R-:W-:Y:S02]  /*10b0*/  USEL UR4, UR4, URZ, UP0 ;  /* 0x0000003f04047287 */ /* 0x000fe40008000000 */
[----:B------:R-:W-:Y:S02]  /*10c0*/  USEL UR5, UR5, URZ, UP1 ;  /* 0x0000003f05057287 */ /* 0x000fe40008800000 */
[----:B------:R-:W-:Y:S01]  /*10d0*/  UPLOP3.LUT UP0, UPT, UPT, UPT, UPT, 0x80, 0x0 ;  /* 0x000000000000789c */ /* 0x000fe20003f0f070 */
[----:B------:R-:W-:Y:S01]  /*10e0*/  LOP3.LUT R8, R8, UR6, RZ, 0x3c, !PT ;  /* 0x0000000608087c12 */ /* 0x000fe2000f8e3cff */
[----:B------:R-:W-:Y:S09]  /*10f0*/  @P0 BRA `(.L_x_19) ;  /* 0xfffffffc00540947 */ /* 0x000ff2000383ffff */
.L_x_14:
[----:B------:R-:W-:Y:S01]  /*1100*/  ISETP.GE.AND P0, PT, R3, 0x1, PT ;  /* 0x000000010300780c */ /* 0x000fe20003f06270 */
[----:B------:R-:W-:-:S12]  /*1110*/  WARPGROUP.DEPBAR.LE gsb0, 0x0 ;  /* 0x00008000000079c5 */ /* 0x000fd80000010000 */
[----:B------:R-:W-:Y:S05]  /*1120*/  @!P0 BRA `(.L_x_20) ;  /* 0x0000000000448947 */ /* 0x000fea0003800000 */
[----:B------:R-:W-:-:S04]  /*1130*/  LOP3.LUT R3, R2, 0x1, RZ, 0xfc, !PT ;  /* 0x0000000102037812 */ /* 0x000fc800078efcff */
[----:B------:R-:W-:-:S13]  /*1140*/  ISETP.NE.AND P0, PT, R3, 0x3, PT ;  /* 0x000000030300780c */ /* 0x000fda0003f05270 */
[----:B------:R-:W-:Y:S05]  /*1150*/  @!P0 BRA `(.L_x_21) ;  /* 0x0000000000048947 */ /* 0x000fea0003800000 */
[----:B------:R-:W-:Y:S01]  /*1160*/  BPT.TRAP 0x1 ;  /* 0x000000040000795c */ /* 0x000fe20000300000 */
.L_x_21:
[----:B0-----:R-:W0:Y:S01]  /*1170*/  S2R R6, SR_CgaCtaId ;  /* 0x0000000000067919 */ /* 0x001e220000008800 */
[----:B------:R-:W-:Y:S02]  /*1180*/  SHF.R.U32.HI R4, RZ, 0x2, R7 ;  /* 0x00000002ff047819 */ /* 0x000fe40000011607 */
[----:B------:R-:W-:Y:S02]  /*1190*/  MOV R3, 0x400 ;  /* 0x0000040000037802 */ /* 0x000fe40000000f00 */
[----:B------:R-:W-:Y:S01]  /*11a0*/  ISETP.GT.U32.AND P0, PT, R2, 0x1, PT ;  /* 0x000000010200780c */ /* 0x000fe20003f04070 */
[----:B------:R-:W-:-:S04]  /*11b0*/  IMAD.WIDE.U32 R4, R4, 0x24924925, RZ ;  /* 0x2492492504047825 */ /* 0x000fc800078e00ff */
[----:B------:R-:W-:Y:S01]  /*11c0*/  IMAD R4, R5, -0x1c, R7 ;  /* 0xffffffe405047824 */ /* 0x000fe200078e0207 */
[----:B0-----:R-:W-:-:S05]  /*11d0*/  LEA R3, R6, R3, 0x18 ;  /* 0x0000000306037211 */ /* 0x001fca00078ec0ff */
[----:B------:R-:W-:-:S04]  /*11e0*/  IMAD R4, R4, 0x8, R3 ;  /* 0x0000000804047824 */ /* 0x000fc800078e0203 */
[----:B------:R-:W-:-:S05]  /*11f0*/  VIADD R4, R4, 0x380e0 ;  /* 0x000380e004047836 */ /* 0x000fca0000000000 */
[----:B------:R-:W-:-:S04]  /*1200*/  PRMT R4, RZ, 0x654, R4 ;  /* 0x00000654ff047816 */ /* 0x000fc80000000004 */
[----:B------:R1:W-:Y:S01]  /*1210*/  SYNCS.ARRIVE.TRANS64.RED.A1T0 RZ, [R4+URZ], RZ ;  /* 0x000000ff04ff79a7 */ /* 0x0003e2000810043f */
[----:B------:R-:W-:Y:S05]  /*1220*/  @P0 BRA `(.L_x_20) ;  /* 0x0000000000040947 */ /* 0x000fea0003800000 */
[----:B------:R-:W-:Y:S01]  /*1230*/  BPT.TRAP 0x1 ;  /* 0x000000040000795c */ /* 0x000fe20000300000 */
.L_x_20:
[----:B0-----:R-:W0:Y:S01]  /*1240*/  S2R R5, SR_TID.X ;  /* 0x0000000000057919 */ /* 0x001e220000002100 */
[----:B------:R-:W-:Y:S01]  /*1250*/  ULDC.64 UR4, c[0x0][0x280] ;  /* 0x0000a00000047ab9 */ /* 0x000fe20000000a00 */
[----:B----4-:R-:W2:Y:S01]  /*1260*/  S2R R13, SR_CTAID.Y ;  /* 0x00000000000d7919 */ /* 0x010ea20000002600 */
[----:B------:R-:W4:Y:S01]  /*1270*/  S2R R3, SR_CTAID.X ;  /* 0x0000000000037919 */ /* 0x000f220000002500 */
[----:B0-----:R-:W-:-:S04]  /*1280*/  SHF.R.S32.HI R2, RZ, 0x1f, R5 ;  /* 0x0000001fff027819 */ /* 0x001fc80000011405 */
[----:B------:R-:W-:Y:S01]  /*1290*/  LEA.HI R2, R2, R5, RZ, 0x7 ;  /* 0x0000000502027211 */ /* 0x000fe200078f38ff */
[----:B--2---:R-:W-:-:S03]  /*12a0*/  IMAD.SHL.U32 R13, R13, 0x40, RZ ;  /* 0x000000400d0d7824 */ /* 0x004fc600078e00ff */
[----:B------:R-:W-:Y:S01]  /*12b0*/  LOP3.LUT R2, R2, 0xffffff80, RZ, 0xc0, !PT ;  /* 0xffffff8002027812 */ /* 0x000fe200078ec0ff */
[----:B----4-:R-:W-:Y:S01]  /*12c0*/  IMAD.SHL.U32 R15, R3, 0x40, RZ ;  /* 0x00000040030f7824 */ /* 0x010fe200078e00ff */
[----:B------:R-:W-:-:S03]  /*12d0*/  ISETP.GE.AND P0, PT, R13, UR5, PT ;  /* 0x000000050d007c0c */ /* 0x000fc6000bf06270 */
[----:B------:R-:W-:Y:S01]  /*12e0*/  IMAD.IADD R2, R5, 0x1, -R2 ;  /* 0x0000000105027824 */ /* 0x000fe200078e0a02 */
[----:B------:R-:W-:-:S04]  /*12f0*/  ISETP.GE.OR P0, PT, R15, UR4, P0 ;  /* 0x000000040f007c0c */ /* 0x000fc80008706670 */
[----:B------:R-:W-:-:S04]  /*1300*/  SHF.R.S32.HI R5, RZ, 0x1f, R2 ;  /* 0x0000001fff057819 */ /* 0x000fc80000011402 */
[----:B-1----:R-:W-:-:S04]  /*1310*/  LEA.HI R4, R5, R2, RZ, 0x2 ;  /* 0x0000000205047211 */ /* 0x002fc800078f10ff */
[--C-:B------:R-:W-:Y:S02]  /*1320*/  SHF.R.S32.HI R6, RZ, 0x2, R4.reuse ;  /* 0x00000002ff067819 */ /* 0x100fe40000011404 */
[----:B------:R-:W-:-:S04]  /*1330*/  SHF.R.S32.HI R7, RZ, 0x1f, R4 ;  /* 0x0000001fff077819 */ /* 0x000fc80000011404 */
[----:B------:R-:W-:Y:S01]  /*1340*/  LEA.HI R7, R7, R6, RZ, 0x3 ;  /* 0x0000000607077211 */ /* 0x000fe200078f18ff */
[----:B------:R-:W-:Y:S06]  /*1350*/  @P0 EXIT ;  /* 0x000000000000094d */ /* 0x000fec0003800000 */
[----:B------:R-:W-:Y:S01]  /*1360*/  LOP3.LUT R9, R7, 0xfffffff8, RZ, 0xc0, !PT ;  /* 0xfffffff807097812 */ /* 0x000fe200078ec0ff */
[----:B------:R-:W0:Y:S01]  /*1370*/  LDC.64 R10, c[0x0][0x658] ;  /* 0x00019600ff0a7b82 */ /* 0x000e220000000a00 */
[----:B------:R-:W-:Y:S01]  /*1380*/  LOP3.LUT R7, R4, 0x7ffffffc, RZ, 0xc0, !PT ;  /* 0x7ffffffc04077812 */ /* 0x000fe200078ec0ff */
[----:B------:R-:W-:Y:S01]  /*1390*/  ULDC.64 UR6, c[0x0][0x650] ;  /* 0x0001940000067ab9 */ /* 0x000fe20000000a00 */
[----:B------:R-:W-:Y:S01]  /*13a0*/  LEA.HI R17, R5, R2, RZ, 0x5 ;  /* 0x0000000205117211 */ /* 0x000fe200078f28ff */
[----:B------:R-:W-:Y:S02]  /*13b0*/  IMAD.IADD R6, R6, 0x1, -R9 ;  /* 0x0000000106067824 */ /* 0x000fe400078e0a09 */
[----:B------:R-:W-:Y:S01]  /*13c0*/  IMAD.IADD R14, R2, 0x1, -R7 ;  /* 0x00000001020e7824 */ /* 0x000fe200078e0a07 */
[----:B------:R-:W-:Y:S02]  /*13d0*/  SHF.R.S32.HI R17, RZ, 0x5, R17 ;  /* 0x00000005ff117819 */ /* 0x000fe40000011411 */
[----:B------:R-:W-:Y:S01]  /*13e0*/  SHF.R.S32.HI R7, RZ, 0x1f, R6 ;  /* 0x0000001fff077819 */ /* 0x000fe20000011406 */
[----:B------:R-:W-:-:S02]  /*13f0*/  IMAD.SHL.U32 R14, R14, 0x2, RZ ;  /* 0x000000020e0e7824 */ /* 0x000fc400078e00ff */
[----:B------:R-:W-:Y:S02]  /*1400*/  IMAD R15, R17, -0x10, -R15 ;  /* 0xfffffff0110f7824 */ /* 0x000fe400078e0a0f */
[----:B------:R-:W-:Y:S01]  /*1410*/  IMAD.WIDE R4, R3, 0x40, R6 ;  /* 0x0000004003047825 */ /* 0x000fe200078e0206 */
[----:B------:R-:W-:Y:S02]  /*1420*/  SHF.R.S32.HI R8, RZ, 0x1f, R14 ;  /* 0x0000001fff087819 */ /* 0x000fe4000001140e */
[----:B------:R-:W-:Y:S02]  /*1430*/  IADD3 R2, P0, R13, R14, RZ ;  /* 0x0000000e0d027210 */ /* 0x000fe40007f1e0ff */
[----:B------:R-:W-:Y:S01]  /*1440*/  IADD3 R15, R15, UR4, -R6 ;  /* 0x000000040f0f7c10 */ /* 0x000fe2000fffe806 */
[----:B------:R-:W-:Y:S01]  /*1450*/  IMAD.WIDE R4, R17, 0x10, R4 ;  /* 0x0000001011047825 */ /* 0x000fe200078e0204 */
[----:B------:R-:W-:Y:S02]  /*1460*/  LEA.HI.X.SX32 R3, R13, R8, 0x1, P0 ;  /* 0x000000080d037211 */ /* 0x000fe400000f0eff */
[----:B------:R-:W-:Y:S01]  /*1470*/  IADD3 R13, -R14, UR5, -R13 ;  /* 0x000000050e0d7c10 */ /* 0x000fe2000fffe90d */
[----:B0-----:R-:W-:-:S02]  /*1480*/  IMAD R7, R5, R10, RZ ;  /* 0x0000000a05077224 */ /* 0x001fc400078e02ff */
[----:B------:R-:W-:-:S04]  /*1490*/  IMAD.WIDE.U32 R8, R4, R10, R2 ;  /* 0x0000000a04087225 */ /* 0x000fc800078e0002 */
[----:B------:R-:W-:Y:S01]  /*14a0*/  IMAD R7, R4, R11, R7 ;  /* 0x0000000b04077224 */ /* 0x000fe200078e0207 */
[----:B------:R-:W-:Y:S02]  /*14b0*/  LEA R16, P0, R10, R8, 0x3 ;  /* 0x000000080a107211 */ /* 0x000fe400078018ff */
[----:B------:R-:W-:Y:S01]  /*14c0*/  IADD3 R8, P1, R8, UR6, RZ ;  /* 0x0000000608087c10 */ /* 0x000fe2000ff3e0ff */
[----:B------:R-:W-:-:S05]  /*14d0*/  IMAD.IADD R7, R9, 0x1, R7 ;  /* 0x0000000109077824 */ /* 0x000fca00078e0207 */
[----:B------:R-:W-:Y:S02]  /*14e0*/  LEA.HI.X R11, R10, R7, R11, 0x3, P0 ;  /* 0x000000070a0b7211 */ /* 0x000fe400000f1c0b */
[----:B---3-5:R-:W-:Y:S02]  /*14f0*/  FSETP.NEU.AND P0, PT, R12, RZ, PT ;  /* 0x000000ff0c00720b */ /* 0x028fe40003f0d000 */
[----:B------:R-:W-:Y:S02]  /*1500*/  IADD3 R10, P2, R16, UR6, RZ ;  /* 0x00000006100a7c10 */ /* 0x000fe4000ff5e0ff */
[----:B------:R-:W-:Y:S02]  /*1510*/  IADD3.X R9, R7, UR7, RZ, P1, !PT ;  /* 0x0000000707097c10 */ /* 0x000fe40008ffe4ff */
[----:B------:R-:W-:-:S07]  /*1520*/  IADD3.X R11, R11, UR7, RZ, P2, !PT ;  /* 0x000000070b0b7c10 */ /* 0x000fce00097fe4ff */
[----:B------:R-:W-:Y:S05]  /*1530*/  @!P0 BRA `(.L_x_22) ;  /* 0x0000001800e08947 */ /* 0x000fea0003800000 */
[----:B------:R-:W-:Y:S01]  /*1540*/  ISETP.GE.AND P0, PT, R13, 0x1, PT ;  /* 0x000000010d00780c */ /* 0x000fe20003f06270 */
[----:B------:R-:W-:Y:S01]  /*1550*/  ULDC.64 UR4, c[0x0][0x630] ;  /* 0x00018c0000047ab9 */ /* 0x000fe20000000a00 */
[----:B------:R-:W-:Y:S01]  /*1560*/  ULDC.64 UR6, c[0x0][0x628] ;  /* 0x00018a0000067ab9 */ /* 0x000fe20000000a00 */
[----:B------:R-:W-:Y:S01]  /*1570*/  IMAD R17, R5, UR4, RZ ;  /* 0x0000000405117c24 */ /* 0x000fe2000f8e02ff */
[----:B------:R-:W-:Y:S01]  /*1580*/  ISETP.LT.OR P2, PT, R15, 0x1, !P0 ;  /* 0x000000010f00780c */ /* 0x000fe20004741670 */
[C---:B------:R-:W-:Y:S01]  /*1590*/  IMAD.WIDE.U32 R6, R4.reuse, UR4, R2 ;  /* 0x0000000404067c25 */ /* 0x040fe2000f8e0002 */
[----:B------:R-:W-:Y:S01]  /*15a0*/  BSSY B0, `(.L_x_23) ;  /* 0x0000007000007945 */ /* 0x000fe20003800000 */
[----:B------:R-:W-:Y:S02]  /*15b0*/  PRMT R14, RZ, 0x7610, R14 ;  /* 0x00007610ff0e7816 */ /* 0x000fe4000000000e */
[----:B------:R-:W-:Y:S01]  /*15c0*/  IMAD R17, R4, UR5, R17 ;  /* 0x0000000504117c24 */ /* 0x000fe2000f8e0211 */
[----:B------:R-:W-:-:S04]  /*15d0*/  IADD3 R6, P1, R6, UR6, RZ ;  /* 0x0000000606067c10 */ /* 0x000fc8000ff3e0ff */
[----:B------:R-:W-:-:S03]  /*15e0*/  IADD3.X R7, R7, UR7, R17, P1, !PT ;  /* 0x0000000707077c10 */ /* 0x000fc60008ffe411 */
[----:B------:R-:W-:Y:S06]  /*15f0*/  @P2 BRA `(.L_x_24) ;  /* 0x0000000000042947 */ /* 0x000fec0003800000 */
[----:B------:R0:W5:Y:S02]  /*1600*/  LDG.E.U8 R14, desc[UR12][R6.64] ;  /* 0x0000000c060e7981 */ /* 0x000164000c1e1100 */
.L_x_24:
[----:B------:R-:W-:Y:S05]  /*1610*/  BSYNC B0 ;  /* 0x0000000000007941 */ /* 0x000fea0003800000 */
.L_x_23:
[----:B-----5:R-:W-:Y:S01]  /*1620*/  LOP3.LUT R14, R14, 0xff, RZ, 0xc0, !PT ;  /* 0x000000ff0e0e7812 */ /* 0x020fe200078ec0ff */
[----:B------:R-:W-:Y:S01]  /*1630*/  BSSY B0, `(.L_x_25) ;  /* 0x000000c000007945 */ /* 0x000fe20003800000 */
[----:B------:R-:W-:Y:S02]  /*1640*/  ISETP.GE.AND P1, PT, R13, 0x2, PT ;  /* 0x000000020d00780c */ /* 0x000fe40003f26270 */
[----:B------:R-:W-:Y:S02]  /*1650*/  F2FP.F16.E4M3.UNPACK_B R14, R14 ;  /* 0x0000000eff0e723e */ /* 0x000fe400020006ff */
[----:B------:R-:W-:-:S03]  /*1660*/  ISETP.LT.OR P3, PT, R15, 0x1, !P1 ;  /* 0x000000010f00780c */ /* 0x000fc60004f61670 */
[----:B------:R-:W-:Y:S01]  /*1670*/  HADD2.F32 R17, -RZ, R14.H0_H0 ;  /* 0x2000000eff117230 */ /* 0x000fe20000004100 */
[----:B------:R-:W-:-:S04]  /*1680*/  PRMT R14, RZ, 0x7610, R14 ;  /* 0x00007610ff0e7816 */ /* 0x000fc8000000000e */
[----:B------:R-:W-:-:S04]  /*1690*/  FMUL R17, R17, R12 ;  /* 0x0000000c11117220 */ /* 0x000fc80000400000 */
[----:B------:R-:W-:-:S05]  /*16a0*/  FFMA R17, R24, R0, R17 ;  /* 0x0000000018117223 */ /* 0x000fca0000000011 */
[----:B------:R-:W-:-:S05]  /*16b0*/  F2FP.SATFINITE.E4M3.F32.PACK_AB_MERGE_C R17, RZ, R17, RZ ;  /* 0x00000011ff11723e */ /* 0x000fca00048070ff */
[----:B------:R1:W-:Y:S01]  /*16c0*/  @!P2 STG.E.U8 desc[UR12][R8.64], R17 ;  /* 0x000000110800a986 */ /* 0x0003e2000c10110c */
[----:B------:R-:W-:Y:S05]  /*16d0*/  @P3 BRA `(.L_x_26) ;  /* 0x0000000000043947 */ /* 0x000fea0003800000 */
[----:B------:R2:W5:Y:S02]  /*16e0*/  LDG.E.U8 R14, desc[UR12][R6.64+0x1] ;  /* 0x0000010c060e7981 */ /* 0x000564000c1e1100 */
.L_x_26:
[----:B------:R-:W-:Y:S05]  /*16f0*/  BSYNC B0 ;  /* 0x0000000000007941 */ /* 0x000fea0003800000 */
.L_x_25:
[----:B-----5:R-:W-:Y:S01]  /*1700*/  LOP3.LUT R14, R14, 0xff, RZ, 0xc0, !PT ;  /* 0x000000ff0e0e7812 */ /* 0x020fe200078ec0ff */
[----:B------:R-:W-:Y:S01]  /*1710*/  BSSY B0, `(.L_x_27) ;  /* 0x0000012000007945 */ /* 0x000fe20003800000 */
[----:B-1----:R-:W-:Y:S02]  /*1720*/  IADD3 R17, P2, R4, 0x8, RZ ;  /* 0x0000000804117810 */ /* 0x002fe40007f5e0ff */
[----:B------:R-:W-:Y:S02]  /*1730*/  F2FP.F16.E4M3.UNPACK_B R14, R14 ;  /* 0x0000000eff0e723e */ /* 0x000fe400020006ff */
[----:B------:R-:W-:Y:S01]  /*1740*/  ISETP.LT.OR P0, PT, R15, 0x9, !P0 ;  /* 0x000000090f00780c */ /* 0x000fe20004701670 */
[----:B------:R-:W-:Y:S02]  /*1750*/  IMAD.X R5, RZ, RZ, R5, P2 ;  /* 0x000000ffff057224 */ /* 0x000fe400010e0605 */
[----:B------:R-:W-:Y:S02]  /*1760*/  HADD2.F32 R19, -RZ, R14.H0_H0 ;  /* 0x2000000eff137230 */ /* 0x000fe40000004100 */
[----:B------:R-:W-:-:S02]  /*1770*/  IMAD R14, R5, UR4, RZ ;  /* 0x00000004050e7c24 */ /* 0x000fc4000f8e02ff */
[----:B------:R-:W-:-:S04]  /*1780*/  IMAD.WIDE.U32 R2, R17, UR4, R2 ;  /* 0x0000000411027c25 */ /* 0x000fc8000f8e0002 */
[----:B------:R-:W-:Y:S01]  /*1790*/  FMUL R4, R19, R12 ;  /* 0x0000000c13047220 */ /* 0x000fe20000400000 */
[----:B------:R-:W-:-:S03]  /*17a0*/  IMAD R17, R17, UR5, R14 ;  /* 0x0000000511117c24 */ /* 0x000fc6000f8e020e */
[----:B------:R-:W-:Y:S01]  /*17b0*/  FFMA R4, R25, R0, R4 ;  /* 0x0000000019047223 */ /* 0x000fe20000000004 */
[----:B------:R-:W-:-:S04]  /*17c0*/  IADD3 R2, P2, R2, UR6, RZ ;  /* 0x0000000602027c10 */ /* 0x000fc8000ff5e0ff */
[----:B------:R-:W-:Y:S02]  /*17d0*/  F2FP.SATFINITE.E4M3.F32.PACK_AB_MERGE_C R5, RZ, R4, RZ ;  /* 0x00000004ff05723e */ /* 0x000fe400048070ff */
[----:B------:R-:W-:Y:S02]  /*17e0*/  IADD3.X R3, R3, UR7, R17, P2, !PT ;  /* 0x0000000703037c10 */ /* 0x000fe400097fe411 */
[----:B------:R-:W-:Y:S01]  /*17f0*/  PRMT R4, RZ, 0x7610, R4 ;  /* 0x00007610ff047816 */ /* 0x000fe20000000004 */
[----:B------:R1:W-:Y:S01]  /*1800*/  @!P3 STG.E.U8 desc[UR12][R8.64+0x1], R5 ;  /* 0x000001050800b986 */ /* 0x0003e2000c10110c */
[----:B------:R-:W-:Y:S05]  /*1810*/  @P0 BRA `(.L_x_28) ;  /* 0x0000000000040947 */ /* 0x000fea0003800000 */
[----:B------:R3:W5:Y:S02]  /*1820*/  LDG.E.U8 R4, desc[UR12][R2.64] ;  /* 0x0000000c02047981 */ /* 0x000764000c1e1100 */
.L_x_28:
[----:B------:R-:W-:Y:S05]  /*1830*/  BSYNC B0 ;  /* 0x0000000000007941 */ /* 0x000fea0003800000 */
.L_x_27:
[----:B-----5:R-:W-:Y:S01]  /*1840*/  LOP3.LUT R4, R4, 0xff, RZ, 0xc0, !PT ;  /* 0x000000ff04047812 */ /* 0x020fe200078ec0ff */
[----:B------:R-:W-:Y:S01]  /*1850*/  BSSY B0, `(.L_x_29) ;  /* 0x000000b000007945 */ /* 0x000fe20003800000 */
[----:B------:R-:W-:Y:S02]  /*1860*/  ISETP.LT.OR P1, PT, R15, 0x9, !P1 ;  /* 0x000000090f00780c */ /* 0x000fe40004f21670 */
[----:B------:R-:W-:-:S05]  /*1870*/  F2FP.F16.E4M3.UNPACK_B R4, R4 ;  /* 0x00000004ff04723e */ /* 0x000fca00020006ff */
[----:B-1----:R-:W-:Y:S01]  /*1880*/  HADD2.F32 R5, -RZ, R4.H0_H0 ;  /* 0x20000004ff057230 */ /* 0x002fe20000004100 */
[----:B------:R-:W-:-:S04]  /*1890*/  PRMT R4, RZ, 0x7610, R4 ;  /* 0x00007610ff047816 */ /* 0x000fc80000000004 */
[----:B------:R-:W-:-:S04]  /*18a0*/  FMUL R5, R5, R12 ;  /* 0x0000000c05057220 */ /* 0x000fc80000400000 */
[----:B------:R-:W-:-:S05]  /*18b0*/  FFMA R5, R26, R0, R5 ;  /* 0x000000001a057223 */ /* 0x000fca0000000005 */
[----:B------:R-:W-:-:S05]  /*18c0*/  F2FP.SATFINITE.E4M3.F32.PACK_AB_MERGE_C R5, RZ, R5, RZ ;  /* 0x00000005ff05723e */ /* 0x000fca00048070ff */
[----:B------:R1:W-:Y:S01]  /*18d0*/  @!P0 STG.E.U8 desc[UR12][R10.64], R5 ;  /* 0x000000050a008986 */ /* 0x0003e2000c10110c */
[----:B------:R-:W-:Y:S05]  /*18e0*/  @P1 BRA `(.L_x_30) ;  /* 0x0000000000041947 */ /* 0x000fea0003800000 */
[----:B------:R4:W5:Y:S02]  /*18f0*/  LDG.E.U8 R4, desc[UR12][R2.64+0x1] ;  /* 0x0000010c02047981 */ /* 0x000964000c1e1100 */
.L_x_30:
[----:B------:R-:W-:Y:S05]  /*1900*/  BSYNC B0 ;  /* 0x0000000000007941 */ /* 0x000fea0003800000 */
.L_x_29:
[----:B-----5:R-:W-:Y:S01]  /*1910*/  LOP3.LUT R4, R4, 0xff, RZ, 0xc0, !PT ;  /* 0x000000ff04047812 */ /* 0x020fe200078ec0ff */
[----:B------:R-:W-:Y:S01]  /*1920*/  BSSY B0, `(.L_x_31) ;  /* 0x000000c000007945 */ /* 0x000fe20003800000 */
[----:B------:R-:W-:Y:S02]  /*1930*/  ISETP.GE.AND P0, PT, R13, 0x9, PT ;  /* 0x000000090d00780c */ /* 0x000fe40003f06270 */
[----:B------:R-:W-:Y:S02]  /*1940*/  F2FP.F16.E4M3.UNPACK_B R4, R4 ;  /* 0x00000004ff04723e */ /* 0x000fe400020006ff */
[----:B------:R-:W-:-:S03]  /*1950*/  ISETP.LT.OR P2, PT, R15, 0x1, !P0 ;  /* 0x000000010f00780c */ /* 0x000fc60004741670 */
[----:B-1----:R-:W-:-:S05]  /*1960*/  HADD2.F32 R5, -RZ, R4.H0_H0 ;  /* 0x20000004ff057230 */ /* 0x002fca0000004100 */
[----:B------:R-:W-:-:S04]  /*1970*/  FMUL R4, R5, R12 ;  /* 0x0000000c05047220 */ /* 0x000fc80000400000 */
[----:B------:R-:W-:-:S05]  /*1980*/  FFMA R4, R27, R0, R4 ;  /* 0x000000001b047223 */ /* 0x000fca0000000004 */
[----:B------:R-:W-:Y:S02]  /*1990*/  F2FP.SATFINITE.E4M3.F32.PACK_AB_MERGE_C R5, RZ, R4, RZ ;  /* 0x00000004ff05723e */ /* 0x000fe400048070ff */
[----:B------:R-:W-:-:S03]  /*19a0*/  PRMT R4, RZ, 0x7610, R4 ;  /* 0x00007610ff047816 */ /* 0x000fc60000000004 */
[----:B------:R1:W-:Y:S01]  /*19b0*/  @!P1 STG.E.U8 desc[UR12][R10.64+0x1], R5 ;  /* 0x000001050a009986 */ /* 0x0003e2000c10110c */
[----:B------:R-:W-:Y:S05]  /*19c0*/  @P2 BRA `(.L_x_32) ;  /* 0x0000000000042947 */ /* 0x000fea0003800000 */
[----:B------:R0:W5:Y:S02]  /*19d0*/  LDG.E.U8 R4, desc[UR12][R6.64+0x8] ;  /* 0x0000080c06047981 */ /* 0x000164000c1e1100 */
.L_x_32:
[----:B------:R-:W-:Y:S05]  /*19e0*/  BSYNC B0 ;  /* 0x0000000000007941 */ /* 0x000fea0003800000 */
.L_x_31:
[----:B-----5:R-:W-:Y:S01]  /*19f0*/  LOP3.LUT R4, R4, 0xff, RZ, 0xc0, !PT ;  /* 0x000000ff04047812 */ /* 0x020fe200078ec0ff */
[----:B------:R-:W-:Y:S01]  /*1a00*/  BSSY B0, `(.L_x_33) ;  /* 0x000000c000007945 */ /* 0x000fe20003800000 */
[----:B------:R-:W-:Y:S02]  /*1a10*/  ISETP.GE.AND P1, PT, R13, 0xa, PT ;  /* 0x0000000a0d00780c */ /* 0x000fe40003f26270 */
[----:B------:R-:W-:Y:S02]  /*1a20*/  F2FP.F16.E4M3.UNPACK_B R4, R4 ;  /* 0x00000004ff04723e */ /* 0x000fe400020006ff */
[----:B------:R-:W-:-:S03]  /*1a30*/  ISETP.LT.OR P3, PT, R15, 0x1, !P1 ;  /* 0x000000010f00780c */ /* 0x000fc60004f61670 */
        /* <DEDUP_REMOVED lines=8> */
.L_x_34:
[----:B------:R-:W-:Y:S05]  /*1ac0*/  BSYNC B0 ;  /* 0x0000000000007941 */ /* 0x000fea0003800000 */
.L_x_33:
[----:B-----5:R-:W-:Y:S01]  /*1ad0*/  LOP3.LUT R4, R4, 0xff, RZ, 0xc0, !PT ;  /* 0x000000ff04047812 */ /* 0x020fe200078ec0ff */
[----:B------:R-:W-:Y:S01]  /*1ae0*/  BSSY B0, `(.L_x_35) ;  /* 0x000000b000007945 */ /* 0x000fe20003800000 */
[----:B------:R-:W-:Y:S02]  /*1af0*/  ISETP.LT.OR P0, PT, R15, 0x9, !P0 ;  /* 0x000000090f00780c */ /* 0x000fe40004701670 */
[----:B------:R-:W-:-:S05]  /*1b00*/  F2FP.F16.E4M3.UNPACK_B R4, R4 ;  /* 0x00000004ff04723e */ /* 0x000fca00020006ff */
        /* <DEDUP_REMOVED lines=8> */
.L_x_36:
[----:B------:R-:W-:Y:S05]  /*1b90*/  BSYNC B0 ;  /* 0x0000000000007941 */ /* 0x000fea0003800000 */
.L_x_35:
        /* <DEDUP_REMOVED lines=12> */
.L_x_38:
[----:B------:R-:W-:Y:S05]  /*1c60*/  BSYNC B0 ;  /* 0x0000000000007941 */ /* 0x000fea0003800000 */
.L_x_37:
        /* <DEDUP_REMOVED lines=13> */
.L_x_40:
[----:B------:R-:W-:Y:S05]  /*1d40*/  BSYNC B0 ;  /* 0x0000000000007941 */ /* 0x000fea0003800000 */
.L_x_39:
        /* <DEDUP_REMOVED lines=13> */
.L_x_42:
[----:B------:R-:W-:Y:S05]  /*1e20*/  BSYNC B0 ;  /* 0x0000000000007941 */ /* 0x000fea0003800000 */
.L_x_41:
        /* <DEDUP_REMOVED lines=12> */
.L_x_44:
[----:B------:R-:W-:Y:S05]  /*1ef0*/  BSYNC B0 ;  /* 0x0000000000007941 */ /* 0x000fea0003800000 */
.L_x_43:
        /* <DEDUP_REMOVED lines=12> */
.L_x_46:
[----:B------:R-:W-:Y:S05]  /*1fc0*/  BSYNC B0 ;  /* 0x0000000000007941 */ /* 0x000fea0003800000 */
.L_x_45:
        /* <DEDUP_REMOVED lines=13> */
.L_x_48:
[----:B------:R-:W-:Y:S05]  /*20a0*/  BSYNC B0 ;  /* 0x0000000000007941 */ /* 0x000fea0003800000 */
.L_x_47:
        /* <DEDUP_REMOVED lines=13> */
.L_x_50:
[----:B------:R-:W-:Y:S05]  /*2180*/  BSYNC B0 ;  /* 0x0000000000007941 */ /* 0x000fea0003800000 */
.L_x_49:
        /* <DEDUP_REMOVED lines=12> */
.L_x_52:
[----:B------:R-:W-:Y:S05]  /*2250*/  BSYNC B0 ;  /* 0x0000000000007941 */ /* 0x000fea0003800000 */
.L_x_51:
        /* <DEDUP_REMOVED lines=12> */
.L_x_54:
[----:B------:R-:W-:Y:S05]  /*2320*/  BSYNC B0 ;  /* 0x0000000000007941 */ /* 0x000fea0003800000 */
.L_x_53:
        /* <DEDUP_REMOVED lines=13> */
.L_x_56:
[----:B------:R-:W-:Y:S05]  /*2400*/  BSYNC B0 ;  /* 0x0000000000007941 */ /* 0x000fea0003800000 */
.L_x_55:
        /* <DEDUP_REMOVED lines=13> */
.L_x_58:
[----:B------:R-:W-:Y:S05]  /*24e0*/  BSYNC B0 ;  /* 0x0000000000007941 */ /* 0x000fea0003800000 */
.L_x_57:
        /* <DEDUP_REMOVED lines=12> */
.L_x_60:
[----:B------:R-:W-:Y:S05]  /*25b0*/  BSYNC B0 ;  /* 0x0000000000007941 */ /* 0x000fea0003800000 */
.L_x_59:
        /* <DEDUP_REMOVED lines=12> */
.L_x_62:
[----:B------:R-:W-:Y:S05]  /*2680*/  BSYNC B0 ;  /* 0x0000000000007941 */ /* 0x000fea0003800000 */
.L_x_61:
        /* <DEDUP_REMOVED lines=13> */
.L_x_64:
[----:B------:R-:W-:Y:S05]  /*2760*/  BSYNC B0 ;  /* 0x0000000000007941 */ /* 0x000fea0003800000 */
.L_x_63:
        /* <DEDUP_REMOVED lines=13> */
.L_x_66:
[----:B------:R-:W-:Y:S05]  /*2840*/  BSYNC B0 ;  /* 0x0000000000007941 */ /* 0x000fea0003800000 */
.L_x_65:
        /* <DEDUP_REMOVED lines=12> */
.L_x_68:
[----:B------:R-:W-:Y:S05]  /*2910*/  BSYNC B0 ;  /* 0x0000000000007941 */ /* 0x000fea0003800000 */
.L_x_67:
        /* <DEDUP_REMOVED lines=12> */
.L_x_70:
[----:B------:R-:W-:Y:S05]  /*29e0*/  BSYNC B0 ;  /* 0x0000000000007941 */ /* 0x000fea0003800000 */
.L_x_69:
        /* <DEDUP_REMOVED lines=13> */
.L_x_72:
[----:B------:R-:W-:Y:S05]  /*2ac0*/  BSYNC B0 ;  /* 0x0000000000007941 */ /* 0x000fea0003800000 */
.L_x_71:
[----:B-----5:R-:W-:Y:S01]  /*2ad0*/  F2FP.F16.E4M3.UNPACK_B R4, R4 ;  /* 0x00000004ff04723e */ /* 0x020fe200020006ff */
[----:B------:R-:W-:Y:S01]  /*2ae0*/  BSSY B0, `(.L_x_73) ;  /* 0x000000b000007945 */ /* 0x000fe20003800000 */
[----:B------:R-:W-:-:S03]  /*2af0*/  ISETP.GE.AND P1, PT, R13, 0x32, PT ;  /* 0x000000320d00780c */ /* 0x000fc60003f26270 */
[----:B-1----:R-:W-:Y:S01]  /*2b00*/  HADD2.F32 R5, -RZ, R4.H0_H0 ;  /* 0x20000004ff057230 */ /* 0x002fe20000004100 */
[----:B------:R-:W-:Y:S02]  /*2b10*/  ISETP.LT.OR P3, PT, R15, 0x1, !P1 ;  /* 0x000000010f00780c */ /* 0x000fe40004f61670 */
[----:B------:R-:W-:Y:S02]  /*2b20*/  PRMT R4, RZ, 0x7610, R4 ;  /* 0x00007610ff047816 */ /* 0x000fe40000000004 */
[----:B------:R-:W-:-:S04]  /*2b30*/  FMUL R5, R5, R12 ;  /* 0x0000000c05057220 */ /* 0x000fc80000400000 */
[----:B------:R-:W-:-:S05]  /*2b40*/  FFMA R5, R48, R0, R5 ;  /* 0x0000000030057223 */ /* 0x000fca0000000005 */
[----:B------:R-:W-:-:S05]  /*2b50*/  F2FP.SATFINITE.E4M3.F32.PACK_AB_MERGE_C R5, RZ, R5, RZ ;  /* 0x00000005ff05723e */ /* 0x000fca00048070ff */
[----:B------:R1:W-:Y:S01]  /*2b60*/  @!P2 STG.E.U8 desc[UR12][R8.64+0x30], R5 ;  /* 0x000030050800a986 */ /* 0x0003e2000c10110c */
[----:B------:R-:W-:Y:S05]  /*2b70*/  @P3 BRA `(.L_x_74) ;  /* 0x0000000000043947 */ /* 0x000fea0003800000 */
[----:B------:R0:W5:Y:S02]  /*2b80*/  LDG.E.U8 R4, desc[UR12][R6.64+0x31] ;  /* 0x0000310c06047981 */ /* 0x000164000c1e1100 */
.L_x_74:
[----:B------:R-:W-:Y:S05]  /*2b90*/  BSYNC B0 ;  /* 0x0000000000007941 */ /* 0x000fea0003800000 */
.L_x_73:
[----:B-----5:R-:W-:Y:S01]  /*2ba0*/  F2FP.F16.E4M3.UNPACK_B R4, R4 ;  /* 0x00000004ff04723e */ /* 0x020fe200020006ff */
[----:B------:R-:W-:Y:S01]  /*2bb0*/  BSSY B0, `(.L_x_75) ;  /* 0x000000a000007945 */ /* 0x000fe20003800000 */
        /* <DEDUP_REMOVED lines=9> */
.L_x_76:
[----:B------:R-:W-:Y:S05]  /*2c50*/  BSYNC B0 ;  /* 0x0000000000007941 */ /* 0x000fea0003800000 */
.L_x_75:
[----:B-----5:R-:W-:Y:S01]  /*2c60*/  F2FP.F16.E4M3.UNPACK_B R4, R4 ;  /* 0x00000004ff04723e */ /* 0x020fe200020006ff */
[----:B------:R-:W-:Y:S01]  /*2c70*/  BSSY B0, `(.L_x_77) ;  /* 0x000000a000007945 */ /* 0x000fe20003800000 */
        /* <DEDUP_REMOVED lines=9> */
.L_x_78:
[----:B------:R-:W-:Y:S05]  /*2d10*/  BSYNC B0 ;  /* 0x0000000000007941 */ /* 0x000fea0003800000 */
.L_x_77:
[----:B-----5:R-:W-:Y:S01]  /*2d20*/  F2FP.F16.E4M3.UNPACK_B R4, R4 ;  /* 0x00000004ff04723e */ /* 0x020fe200020006ff */
[----:B------:R-:W-:Y:S01]  /*2d30*/  BSSY B0, `(.L_x_79) ;  /* 0x000000b000007945 */ /* 0x000fe20003800000 */
[----:B------:R-:W-:-:S03]  /*2d40*/  ISETP.GE.AND P0, PT, R13, 0x39, PT ;  /* 0x000000390d00780c */ /* 0x000fc60003f06270 */
[----:B-1----:R-:W-:Y:S01]  /*2d50*/  HADD2.F32 R5, -RZ, R4.H0_H0 ;  /* 0x20000004ff057230 */ /* 0x002fe20000004100 */
[----:B------:R-:W-:-:S04]  /*2d60*/  ISETP.LT.OR P2, PT, R15, 0x1, !P0 ;  /* 0x000000010f00780c */ /* 0x000fc80004741670 */
[----:B------:R-:W-:-:S04]  /*2d70*/  FMUL R4, R5, R12 ;  /* 0x0000000c05047220 */ /* 0x000fc80000400000 */
[----:B------:R-:W-:-:S05]  /*2d80*/  FFMA R4, R51, R0, R4 ;  /* 0x0000000033047223 */ /* 0x000fca0000000004 */
[----:B------:R-:W-:Y:S02]  /*2d90*/  F2FP.SATFINITE.E4M3.F32.PACK_AB_MERGE_C R5, RZ, R4, RZ ;  /* 0x00000004ff05723e */ /* 0x000fe400048070ff */
[----:B------:R-:W-:-:S03]  /*2da0*/  PRMT R4, RZ, 0x7610, R4 ;  /* 0x00007610ff047816 */ /* 0x000fc60000000004 */
[----:B------:R1:W-:Y:S01]  /*2db0*/  @!P1 STG.E.U8 desc[UR12][R10.64+0x31], R5 ;  /* 0x000031050a009986 */ /* 0x0003e2000c10110c */
[----:B------:R-:W-:Y:S05]  /*2dc0*/  @P2 BRA `(.L_x_80) ;  /* 0x0000000000042947 */ /* 0x000fea0003800000 */
[----:B------:R0:W5:Y:S02]  /*2dd0*/  LDG.E.U8 R4, desc[UR12][R6.64+0x38] ;  /* 0x0000380c06047981 */ /* 0x000164000c1e1100 */
.L_x_80:
[----:B------:R-:W-:Y:S05]  /*2de0*/  BSYNC B0 ;  /* 0x0000000000007941 */ /* 0x000fea0003800000 */
.L_x_79:
        /* <DEDUP_REMOVED lines=12> */
.L_x_82:
[----:B------:R-:W-:Y:S05]  /*2eb0*/  BSYNC B0 ;  /* 0x0000000000007941 */ /* 0x000fea0003800000 */
.L_x_81:
        /* <DEDUP_REMOVED lines=11> */
.L_x_84:
[----:B------:R-:W-:Y:S05]  /*2f70*/  BSYNC B0 ;  /* 0x0000000000007941 */ /* 0x000fea0003800000 */
.L_x_83:
        /* <DEDUP_REMOVED lines=11> */
.L_x_86:
[----:B------:R-:W-:Y:S05]  /*3030*/  BSYNC B0 ;  /* 0x0000000000007941 */ /* 0x000fea0003800000 */
.L_x_85:
[----:B-----5:R-:W-:-:S05]  /*3040*/  F2FP.F16.E4M3.UNPACK_B R4, R4 ;  /* 0x00000004ff04723e */ /* 0x020fca00020006ff */
[----:B0--34-:R-:W-:-:S05]  /*3050*/  HADD2.F32 R3, -RZ, R4.H0_H0 ;  /* 0x20000004ff037230 */ /* 0x019fca0000004100 */
[----:B------:R-:W-:-:S04]  /*3060*/  FMUL R12, R3, R12 ;  /* 0x0000000c030c7220 */ /* 0x000fc80000400000 */
[----:B------:R-:W-:-:S05]  /*3070*/  FFMA R12, R55, R0, R12 ;  /* 0x00000000370c7223 */ /* 0x000fca000000000c */
[----:B------:R-:W-:Y:S01]  /*3080*/  F2FP.SATFINITE.E4M3.F32.PACK_AB_MERGE_C R3, RZ, R12, RZ ;  /* 0x0000000cff03723e */ /* 0x000fe200048070ff */
[----:B------:R-:W-:Y:S06]  /*3090*/  @P1 EXIT ;  /* 0x000000000000194d */ /* 0x000fec0003800000 */
[----:B------:R-:W-:Y:S01]  /*30a0*/  STG.E.U8 desc[UR12][R10.64+0x39], R3 ;  /* 0x000039030a007986 */ /* 0x000fe2000c10110c */
[----:B------:R-:W-:Y:S05]  /*30b0*/  EXIT ;  /* 0x000000000000794d */ /* 0x000fea0003800000 */
.L_x_22:
[C---:B------:R-:W-:Y:S01]  /*30c0*/  ISETP.GE.AND P1, PT, R13.reuse, 0x1, PT ;  /* 0x000000010d00780c */ /* 0x040fe20003f26270 */
[-C--:B------:R-:W-:Y:S01]  /*30d0*/  FMUL R24, R24, R0.reuse ;  /* 0x0000000018187220 */ /* 0x080fe20000400000 */
[----:B------:R-:W-:Y:S01]  /*30e0*/  ISETP.GE.AND P2, PT, R13, 0x2, PT ;  /* 0x000000020d00780c */ /* 0x000fe20003f46270 */
[-C--:B------:R-:W-:Y:S01]  /*30f0*/  FMUL R25, R25, R0.reuse ;  /* 0x0000000019197220 */ /* 0x080fe20000400000 */
[----:B------:R-:W-:Y:S01]  /*3100*/  ISETP.LT.OR P0, PT, R15, 0x1, !P1 ;  /* 0x000000010f00780c */ /* 0x000fe20004f01670 */
[-C--:B------:R-:W-:Y:S01]  /*3110*/  FMUL R27, R27, R0.reuse ;  /* 0x000000001b1b7220 */ /* 0x080fe20000400000 */
[C---:B------:R-:W-:Y:S01]  /*3120*/  ISETP.LT.OR P4, PT, R15.reuse, 0x1, !P2 ;  /* 0x000000010f00780c */ /* 0x040fe20005781670 */
[----:B------:R-:W-:Y:S01]  /*3130*/  FMUL R26, R26, R0 ;  /* 0x000000001a1a7220 */ /* 0x000fe20000400000 */
[----:B------:R-:W-:Y:S01]  /*3140*/  F2FP.SATFINITE.E4M3.F32.PACK_AB_MERGE_C R3, RZ, R24, RZ ;  /* 0x00000018ff03723e */ /* 0x000fe200048070ff */
[-C--:B------:R-:W-:Y:S01]  /*3150*/  FMUL R28, R28, R0.reuse ;  /* 0x000000001c1c7220 */ /* 0x080fe20000400000 */
[----:B------:R-:W-:Y:S01]  /*3160*/  ISETP.LT.OR P3, PT, R15, 0x9, !P2 ;  /* 0x000000090f00780c */ /* 0x000fe20005761670 */
[-C--:B------:R-:W-:Y:S01]  /*3170*/  FMUL R29, R29, R0.reuse ;  /* 0x000000001d1d7220 */ /* 0x080fe20000400000 */
[----:B------:R-:W-:Y:S01]  /*3180*/  F2FP.SATFINITE.E4M3.F32.PACK_AB_MERGE_C R25, RZ, R25, RZ ;  /* 0x00000019ff19723e */ /* 0x000fe200048070ff */
[-C--:B------:R-:W-:Y:S01]  /*3190*/  FMUL R31, R31, R0.reuse ;  /* 0x000000001f1f7220 */ /* 0x080fe20000400000 */
[----:B------:R-:W-:Y:S01]  /*31a0*/  ISETP.LT.OR P1, PT, R15, 0x9, !P1 ;  /* 0x000000090f00780c */ /* 0x000fe20004f21670 */
[-C--:B------:R-:W-:Y:S01]  /*31b0*/  FMUL R30, R30, R0.reuse ;  /* 0x000000001e1e7220 */ /* 0x080fe20000400000 */
[C---:B------:R-:W-:Y:S01]  /*31c0*/  ISETP.GE.AND P2, PT, R13.reuse, 0xa, PT ;  /* 0x0000000a0d00780c */ /* 0x040fe20003f46270 */
[----:B------:R0:W-:Y:S01]  /*31d0*/  @!P0 STG.E.U8 desc[UR12][R8.64], R3 ;  /* 0x0000000308008986 */ /* 0x0001e2000c10110c */
[----:B------:R-:W-:Y:S01]  /*31e0*/  ISETP.GE.AND P0, PT, R13, 0x9, PT ;  /* 0x000000090d00780c */ /* 0x000fe20003f06270 */
[-C--:B------:R-:W-:Y:S01]  /*31f0*/  FMUL R32, R32, R0.reuse ;  /* 0x0000000020207220 */ /* 0x080fe20000400000 */
[----:B------:R-:W-:Y:S01]  /*3200*/  F2FP.SATFINITE.E4M3.F32.PACK_AB_MERGE_C R27, RZ, R27, RZ ;  /* 0x0000001bff1b723e */ /* 0x000fe200048070ff */
[----:B------:R-:W-:Y:S01]  /*3210*/  @!P4 STG.E.U8 desc[UR12][R8.64+0x1], R25 ;  /* 0x000001190800c986 */ /* 0x000fe2000c10110c */
[----:B------:R-:W-:Y:S01]  /*3220*/  ISETP.LT.OR P5, PT, R15, 0x1, !P0 ;  /* 0x000000010f00780c */ /* 0x000fe200047a1670 */
[-C--:B------:R-:W-:Y:S01]  /*3230*/  FMUL R33, R33, R0.reuse ;  /* 0x0000000021217220 */ /* 0x080fe20000400000 */
[C---:B------:R-:W-:Y:S01]  /*3240*/  ISETP.LT.OR P4, PT, R15.reuse, 0x1, !P2 ;  /* 0x000000010f00780c */ /* 0x040fe20005781670 */
[----:B------:R-:W-:Y:S01]  /*3250*/  @!P3 STG.E.U8 desc[UR12][R10.64+0x1], R27 ;  /* 0x0000011b0a00b986 */ /* 0x000fe2000c10110c */
[----:B------:R-:W-:Y:S01]  /*3260*/  ISETP.LT.OR P3, PT, R15, 0x9, !P2 ;  /* 0x000000090f00780c */ /* 0x000fe20005761670 */
[----:B------:R-:W-:Y:S01]  /*3270*/  FMUL R35, R35, R0 ;  /* 0x0000000023237220 */ /* 0x000fe20000400000 */
[----:B------:R-:W-:Y:S01]  /*3280*/  F2FP.SATFINITE.E4M3.F32.PACK_AB_MERGE_C R5, RZ, R28, RZ ;  /* 0x0000001cff05723e */ /* 0x000fe200048070ff */
[----:B------:R-:W-:Y:S01]  /*3290*/  FMUL R34, R34, R0 ;  /* 0x0000000022227220 */ /* 0x000fe20000400000 */
[----:B0-----:R-:W-:Y:S01]  /*32a0*/  F2FP.SATFINITE.E4M3.F32.PACK_AB_MERGE_C R3, RZ, R26, RZ ;  /* 0x0000001aff03723e */ /* 0x001fe200048070ff */
[-C--:B------:R-:W-:Y:S01]  /*32b0*/  FMUL R36, R36, R0.reuse ;  /* 0x0000000024247220 */ /* 0x080fe20000400000 */
[----:B------:R-:W-:Y:S01]  /*32c0*/  F2FP.SATFINITE.E4M3.F32.PACK_AB_MERGE_C R29, RZ, R29, RZ ;  /* 0x0000001dff1d723e */ /* 0x000fe200048070ff */
[-C--:B------:R-:W-:Y:S01]  /*32d0*/  FMUL R37, R37, R0.reuse ;  /* 0x0000000025257220 */ /* 0x080fe20000400000 */
[----:B------:R-:W-:Y:S01]  /*32e0*/  ISETP.LT.OR P0, PT, R15, 0x9, !P0 ;  /* 0x000000090f00780c */ /* 0x000fe20004701670 */
[----:B------:R0:W-:Y:S01]  /*32f0*/  @!P1 STG.E.U8 desc[UR12][R10.64], R3 ;  /* 0x000000030a009986 */ /* 0x0001e2000c10110c */
[----:B------:R-:W-:Y:S01]  /*3300*/  ISETP.GE.AND P1, PT, R13, 0x11, PT ;  /* 0x000000110d00780c */ /* 0x000fe20003f26270 */
[-C--:B------:R-:W-:Y:S01]  /*3310*/  FMUL R39, R39, R0.reuse ;  /* 0x0000000027277220 */ /* 0x080fe20000400000 */
[----:B------:R-:W-:Y:S01]  /*3320*/  ISETP.GE.AND P2, PT, R13, 0x12, PT ;  /* 0x000000120d00780c */ /* 0x000fe20003f46270 */
[----:B------:R1:W-:Y:S01]  /*3330*/  @!P5 STG.E.U8 desc[UR12][R8.64+0x8], R5 ;  /* 0x000008050800d986 */ /* 0x0003e2000c10110c */
[----:B------:R-:W-:Y:S01]  /*3340*/  F2FP.SATFINITE.E4M3.F32.PACK_AB_MERGE_C R31, RZ, R31, RZ ;  /* 0x0000001fff1f723e */ /* 0x000fe200048070ff */
[-C--:B------:R-:W-:Y:S01]  /*3350*/  FMUL R38, R38, R0.reuse ;  /* 0x0000000026267220 */ /* 0x080fe20000400000 */
[C---:B------:R-:W-:Y:S01]  /*3360*/  ISETP.LT.OR P5, PT, R15.reuse, 0x1, !P1 ;  /* 0x000000010f00780c */ /* 0x040fe20004fa1670 */
[----:B------:R-:W-:Y:S01]  /*3370*/  @!P4 STG.E.U8 desc[UR12][R8.64+0x9], R29 ;  /* 0x0000091d0800c986 */ /* 0x000fe2000c10110c */
[----:B------:R-:W-:Y:S01]  /*3380*/  ISETP.LT.OR P4, PT, R15, 0x1, !P2 ;  /* 0x000000010f00780c */ /* 0x000fe20005781670 */
[----:B------:R-:W-:Y:S01]  /*3390*/  FMUL R40, R40, R0 ;  /* 0x0000000028287220 */ /* 0x000fe20000400000 */
[----:B------:R-:W-:Y:S01]  /*33a0*/  F2FP.SATFINITE.E4M3.F32.PACK_AB_MERGE_C R33, RZ, R33, RZ ;  /* 0x00000021ff21723e */ /* 0x000fe200048070ff */
[----:B------:R-:W-:Y:S01]  /*33b0*/  @!P3 STG.E.U8 desc[UR12][R10.64+0x9], R31 ;  /* 0x0000091f0a00b986 */ /* 0x000fe2000c10110c */
[----:B0-----:R-:W-:Y:S01]  /*33c0*/  F2FP.SATFINITE.E4M3.F32.PACK_AB_MERGE_C R3, RZ, R30, RZ ;  /* 0x0000001eff03723e */ /* 0x001fe200048070ff */
[-C--:B------:R-:W-:Y:S01]  /*33d0*/  FMUL R41, R41, R0.reuse ;  /* 0x0000000029297220 */ /* 0x080fe20000400000 */
[C---:B------:R-:W-:Y:S01]  /*33e0*/  ISETP.LT.OR P3, PT, R15.reuse, 0x9, !P2 ;  /* 0x000000090f00780c */ /* 0x040fe20005761670 */
[----:B------:R-:W-:Y:S01]  /*33f0*/  FMUL R42, R42, R0 ;  /* 0x000000002a2a7220 */ /* 0x000fe20000400000 */
[----:B-1----:R-:W-:Y:S01]  /*3400*/  F2FP.SATFINITE.E4M3.F32.PACK_AB_MERGE_C R5, RZ, R32, RZ ;  /* 0x00000020ff05723e */ /* 0x002fe200048070ff */
[----:B------:R0:W-:Y:S01]  /*3410*/  @!P0 STG.E.U8 desc[UR12][R10.64+0x8], R3 ;  /* 0x000008030a008986 */ /* 0x0001e2000c10110c */
        /* <DEDUP_REMOVED lines=9> */
[----:B------:R-:W-:Y:S01]  /*34b0*/  FMUL R45, R45, R0 ;  /* 0x000000002d2d7220 */ /* 0x000fe20000400000 */
[C---:B------:R-:W-:Y:S01]  /*34c0*/  ISETP.LT.OR P4, PT, R15.reuse, 0x1, !P2 ;  /* 0x000000010f00780c */ /* 0x040fe20005781670 */
[----:B------:R-:W-:Y:S01]  /*34d0*/  @!P3 STG.E.U8 desc[UR12][R10.64+0x11], R35 ;  /* 0x000011230a00b986 */ /* 0x000fe2000c10110c */
[----:B0-----:R-:W-:Y:S01]  /*34e0*/  F2FP.SATFINITE.E4M3.F32.PACK_AB_MERGE_C R3, RZ, R34, RZ ;  /* 0x00000022ff03723e */ /* 0x001fe200048070ff */
[-C--:B------:R-:W-:Y:S01]  /*34f0*/  FMUL R46, R46, R0.reuse ;  /* 0x000000002e2e7220 */ /* 0x080fe20000400000 */
[----:B------:R-:W-:Y:S01]  /*3500*/  ISETP.LT.OR P3, PT, R15, 0x9, !P2 ;  /* 0x000000090f00780c */ /* 0x000fe20005761670 */
[----:B------:R-:W-:Y:S01]  /*3510*/  FMUL R47, R47, R0 ;  /* 0x000000002f2f7220 */ /* 0x000fe20000400000 */
[----:B-1----:R-:W-:Y:S01]  /*3520*/  F2FP.SATFINITE.E4M3.F32.PACK_AB_MERGE_C R5, RZ, R36, RZ ;  /* 0x00000024ff05723e */ /* 0x002fe200048070ff */
[----:B------:R0:W-:Y:S01]  /*3530*/  @!P1 STG.E.U8 desc[UR12][R10.64+0x10], R3 ;  /* 0x000010030a009986 */ /* 0x0001e2000c10110c */
[C---:B------:R-:W-:Y:S01]  /*3540*/  ISETP.GE.AND P1, PT, R13.reuse, 0x21, PT ;  /* 0x000000210d00780c */ /* 0x040fe20003f26270 */
[-C--:B------:R-:W-:Y:S01]  /*3550*/  FMUL R48, R48, R0.reuse ;  /* 0x0000000030307220 */ /* 0x080fe20000400000 */
[----:B------:R-:W-:Y:S01]  /*3560*/  F2FP.SATFINITE.E4M3.F32.PACK_AB_MERGE_C R37, RZ, R37, RZ ;  /* 0x00000025ff25723e */ /* 0x000fe200048070ff */
[----:B------:R1:W-:Y:S01]  /*3570*/  @!P5 STG.E.U8 desc[UR12][R8.64+0x18], R5 ;  /* 0x000018050800d986 */ /* 0x0003e2000c10110c */
[----:B------:R-:W-:Y:S01]  /*3580*/  ISETP.GE.AND P2, PT, R13, 0x22, PT ;  /* 0x000000220d00780c */ /* 0x000fe20003f46270 */
[-C--:B------:R-:W-:Y:S01]  /*3590*/  FMUL R49, R49, R0.reuse ;  /* 0x0000000031317220 */ /* 0x080fe20000400000 */
[C---:B------:R-:W-:Y:S01]  /*35a0*/  ISETP.LT.OR P0, PT, R15.reuse, 0x9, !P0 ;  /* 0x000000090f00780c */ /* 0x040fe20004701670 */
[----:B------:R-:W-:Y:S01]  /*35b0*/  @!P4 STG.E.U8 desc[UR12][R8.64+0x19], R37 ;  /* 0x000019250800c986 */ /* 0x000fe2000c10110c */
[----:B------:R-:W-:Y:S01]  /*35c0*/  ISETP.LT.OR P6, PT, R15, 0x1, !P1 ;  /* 0x000000010f00780c */ /* 0x000fe20004fc1670 */
[-C--:B------:R-:W-:Y:S01]  /*35d0*/  FMUL R50, R50, R0.reuse ;  /* 0x0000000032327220 */ /* 0x080fe20000400000 */
[----:B------:R-:W-:Y:S01]  /*35e0*/  F2FP.SATFINITE.E4M3.F32.PACK_AB_MERGE_C R39, RZ, R39, RZ ;  /* 0x00000027ff27723e */ /* 0x000fe200048070ff */
[-C--:B------:R-:W-:Y:S01]  /*35f0*/  FMUL R51, R51, R0.reuse ;  /* 0x0000000033337220 */ /* 0x080fe20000400000 */
[----:B------:R-:W-:Y:S01]  /*3600*/  ISETP.LT.OR P5, PT, R15, 0x1, !P2 ;  /* 0x000000010f00780c */ /* 0x000fe200057a1670 */
[-C--:B------:R-:W-:Y:S01]  /*3610*/  FMUL R52, R52, R0.reuse ;  /* 0x0000000034347220 */ /* 0x080fe20000400000 */
[----:B------:R-:W-:Y:S01]  /*3620*/  ISETP.GE.AND P4, PT, R13, 0x29, PT ;  /* 0x000000290d00780c */ /* 0x000fe20003f86270 */
[----:B------:R-:W-:Y:S01]  /*3630*/  @!P3 STG.E.U8 desc[UR12][R10.64+0x19], R39 ;  /* 0x000019270a00b986 */ /* 0x000fe2000c10110c */
[----:B------:R-:W-:Y:S01]  /*3640*/  ISETP.LT.OR P1, PT, R15, 0x9, !P1 ;  /* 0x000000090f00780c */ /* 0x000fe20004f21670 */
[-C--:B------:R-:W-:Y:S01]  /*3650*/  FMUL R53, R53, R0.reuse ;  /* 0x0000000035357220 */ /* 0x080fe20000400000 */
[C---:B------:R-:W-:Y:S01]  /*3660*/  ISETP.LT.OR P2, PT, R15.reuse, 0x9, !P2 ;  /* 0x000000090f00780c */ /* 0x040fe20005741670 */
[-C--:B------:R-:W-:Y:S01]  /*3670*/  FMUL R54, R54, R0.reuse ;  /* 0x0000000036367220 */ /* 0x080fe20000400000 */
[----:B------:R-:W-:Y:S01]  /*3680*/  ISETP.LT.OR P3, PT, R15, 0x1, !P4 ;  /* 0x000000010f00780c */ /* 0x000fe20006761670 */
[----:B------:R-:W-:Y:S01]  /*3690*/  FMUL R0, R55, R0 ;  /* 0x0000000037007220 */ /* 0x000fe20000400000 */
[----:B0-----:R-:W-:-:S02]  /*36a0*/  F2FP.SATFINITE.E4M3.F32.PACK_AB_MERGE_C R3, RZ, R38, RZ ;  /* 0x00000026ff03723e */ /* 0x001fc400048070ff */
[----:B-1----:R-:W-:Y:S02]  /*36b0*/  F2FP.SATFINITE.E4M3.F32.PACK_AB_MERGE_C R5, RZ, R40, RZ ;  /* 0x00000028ff05723e */ /* 0x002fe400048070ff */
[----:B------:R-:W-:Y:S01]  /*36c0*/  F2FP.SATFINITE.E4M3.F32.PACK_AB_MERGE_C R41, RZ, R41, RZ ;  /* 0x00000029ff29723e */ /* 0x000fe200048070ff */
[----:B------:R0:W-:Y:S01]  /*36d0*/  @!P0 STG.E.U8 desc[UR12][R10.64+0x18], R3 ;  /* 0x000018030a008986 */ /* 0x0001e2000c10110c */
[----:B------:R-:W-:Y:S02]  /*36e0*/  F2FP.SATFINITE.E4M3.F32.PACK_AB_MERGE_C R43, RZ, R43, RZ ;  /* 0x0000002bff2b723e */ /* 0x000fe400048070ff */
[----:B------:R-:W-:Y:S01]  /*36f0*/  ISETP.LT.OR P4, PT, R15, 0x9, !P4 ;  /* 0x000000090f00780c */ /* 0x000fe20006781670 */
[----:B------:R1:W-:Y:S01]  /*3700*/  @!P6 STG.E.U8 desc[UR12][R8.64+0x20], R5 ;  /* 0x000020050800e986 */ /* 0x0003e2000c10110c */
[----:B------:R-:W-:Y:S02]  /*3710*/  F2FP.SATFINITE.E4M3.F32.PACK_AB_MERGE_C R45, RZ, R45, RZ ;  /* 0x0000002dff2d723e */ /* 0x000fe400048070ff */
[----:B------:R-:W-:Y:S01]  /*3720*/  F2FP.SATFINITE.E4M3.F32.PACK_AB_MERGE_C R47, RZ, R47, RZ ;  /* 0x0000002fff2f723e */ /* 0x000fe200048070ff */
[----:B------:R-:W-:Y:S01]  /*3730*/  @!P5 STG.E.U8 desc[UR12][R8.64+0x21], R41 ;  /* 0x000021290800d986 */ /* 0x000fe2000c10110c */
[----:B------:R-:W-:-:S02]  /*3740*/  ISETP.GE.AND P5, PT, R13, 0x2a, PT ;  /* 0x0000002a0d00780c */ /* 0x000fc40003fa6270 */
[----:B------:R-:W-:Y:S01]  /*3750*/  F2FP.SATFINITE.E4M3.F32.PACK_AB_MERGE_C R49, RZ, R49, RZ ;  /* 0x00000031ff31723e */ /* 0x000fe200048070ff */
[----:B------:R-:W-:Y:S01]  /*3760*/  @!P2 STG.E.U8 desc[UR12][R10.64+0x21], R43 ;  /* 0x0000212b0a00a986 */ /* 0x000fe2000c10110c */
[----:B0-----:R-:W-:Y:S02]  /*3770*/  F2FP.SATFINITE.E4M3.F32.PACK_AB_MERGE_C R3, RZ, R42, RZ ;  /* 0x0000002aff03723e */ /* 0x001fe400048070ff */
[C---:B------:R-:W-:Y:S02]  /*3780*/  ISETP.LT.OR P0, PT, R15.reuse, 0x1, !P5 ;  /* 0x000000010f00780c */ /* 0x040fe40006f01670 */
[----:B-1----:R-:W-:Y:S01]  /*3790*/  F2FP.SATFINITE.E4M3.F32.PACK_AB_MERGE_C R5, RZ, R44, RZ ;  /* 0x0000002cff05723e */ /* 0x002fe200048070ff */
[----:B------:R0:W-:Y:S01]  /*37a0*/  @!P1 STG.E.U8 desc[UR12][R10.64+0x20], R3 ;  /* 0x000020030a009986 */ /* 0x0001e2000c10110c */
[----:B------:R-:W-:Y:S02]  /*37b0*/  ISETP.LT.OR P5, PT, R15, 0x9, !P5 ;  /* 0x000000090f00780c */ /* 0x000fe40006fa1670 */
[C---:B------:R-:W-:Y:S01]  /*37c0*/  ISETP.GE.AND P2, PT, R13.reuse, 0x32, PT ;  /* 0x000000320d00780c */ /* 0x040fe20003f46270 */
[----:B------:R1:W-:Y:S01]  /*37d0*/  @!P3 STG.E.U8 desc[UR12][R8.64+0x28], R5 ;  /* 0x000028050800b986 */ /* 0x0003e2000c10110c */
[----:B------:R-:W-:-:S02]  /*37e0*/  ISETP.GE.AND P3, PT, R13, 0x31, PT ;  /* 0x000000310d00780c */ /* 0x000fc40003f66270 */
[----:B------:R-:W-:Y:S02]  /*37f0*/  ISETP.GE.AND P1, PT, R13, 0x3a, PT ;  /* 0x0000003a0d00780c */ /* 0x000fe40003f26270 */
[----:B------:R-:W-:Y:S01]  /*3800*/  ISETP.LT.OR P6, PT, R15, 0x1, !P3 ;  /* 0x000000010f00780c */ /* 0x000fe20005fc1670 */
[----:B------:R-:W-:Y:S01]  /*3810*/  @!P0 STG.E.U8 desc[UR12][R8.64+0x29], R45 ;  /* 0x0000292d08008986 */ /* 0x000fe2000c10110c */
[----:B------:R-:W-:Y:S02]  /*3820*/  ISETP.GE.AND P0, PT, R13, 0x39, PT ;  /* 0x000000390d00780c */ /* 0x000fe40003f06270 */
[----:B0-----:R-:W-:Y:S01]  /*3830*/  F2FP.SATFINITE.E4M3.F32.PACK_AB_MERGE_C R3, RZ, R46, RZ ;  /* 0x0000002eff03723e */ /* 0x001fe200048070ff */
[----:B------:R-:W-:Y:S01]  /*3840*/  @!P5 STG.E.U8 desc[UR12][R10.64+0x29], R47 ;  /* 0x0000292f0a00d986 */ /* 0x000fe2000c10110c */
[C---:B------:R-:W-:Y:S02]  /*3850*/  ISETP.LT.OR P3, PT, R15.reuse, 0x9, !P3 ;  /* 0x000000090f00780c */ /* 0x040fe40005f61670 */
[----:B-1----:R-:W-:Y:S01]  /*3860*/  F2FP.SATFINITE.E4M3.F32.PACK_AB_MERGE_C R5, RZ, R48, RZ ;  /* 0x00000030ff05723e */ /* 0x002fe200048070ff */
[----:B------:R0:W-:Y:S01]  /*3870*/  @!P4 STG.E.U8 desc[UR12][R10.64+0x28], R3 ;  /* 0x000028030a00c986 */ /* 0x0001e2000c10110c */
[----:B------:R-:W-:-:S02]  /*3880*/  ISETP.LT.OR P4, PT, R15, 0x1, !P2 ;  /* 0x000000010f00780c */ /* 0x000fc40005781670 */
[C---:B------:R-:W-:Y:S01]  /*3890*/  ISETP.LT.OR P2, PT, R15.reuse, 0x9, !P2 ;  /* 0x000000090f00780c */ /* 0x040fe20005741670 */
[----:B------:R1:W-:Y:S01]  /*38a0*/  @!P6 STG.E.U8 desc[UR12][R8.64+0x30], R5 ;  /* 0x000030050800e986 */ /* 0x0003e2000c10110c */
[C---:B------:R-:W-:Y:S02]  /*38b0*/  ISETP.LT.OR P6, PT, R15.reuse, 0x1, !P0 ;  /* 0x000000010f00780c */ /* 0x040fe400047c1670 */
[C---:B------:R-:W-:Y:S02]  /*38c0*/  ISETP.LT.OR P5, PT, R15.reuse, 0x1, !P1 ;  /* 0x000000010f00780c */ /* 0x040fe40004fa1670 */
[C---:B------:R-:W-:Y:S02]  /*38d0*/  ISETP.LT.OR P0, PT, R15.reuse, 0x9, !P0 ;  /* 0x000000090f00780c */ /* 0x040fe40004701670 */
[----:B------:R-:W-:Y:S02]  /*38e0*/  ISETP.LT.OR P1, PT, R15, 0x9, !P1 ;  /* 0x000000090f00780c */ /* 0x000fe40004f21670 */
[----:B0-----:R-:W-:Y:S01]  /*38f0*/  F2FP.SATFINITE.E4M3.F32.PACK_AB_MERGE_C R3, RZ, R50, RZ ;  /* 0x00000032ff03723e */ /* 0x001fe200048070ff */
[----:B------:R0:W-:Y:S01]  /*3900*/  @!P4 STG.E.U8 desc[UR12][R8.64+0x31], R49 ;  /* 0x000031310800c986 */ /* 0x0001e2000c10110c */
[----:B------:R-:W-:-:S02]  /*3910*/  F2FP.SATFINITE.E4M3.F32.PACK_AB_MERGE_C R51, RZ, R51, RZ ;  /* 0x00000033ff33723e */ /* 0x000fc400048070ff */
[----:B-1----:R-:W-:Y:S01]  /*3920*/  F2FP.SATFINITE.E4M3.F32.PACK_AB_MERGE_C R5, RZ, R52, RZ ;  /* 0x00000034ff05723e */ /* 0x002fe200048070ff */
[----:B------:R0:W-:Y:S01]  /*3930*/  @!P3 STG.E.U8 desc[UR12][R10.64+0x30], R3 ;  /* 0x000030030a00b986 */ /* 0x0001e2000c10110c */
[----:B------:R-:W-:Y:S02]  /*3940*/  F2FP.SATFINITE.E4M3.F32.PACK_AB_MERGE_C R53, RZ, R53, RZ ;  /* 0x00000035ff35723e */ /* 0x000fe400048070ff */
[----:B------:R-:W-:Y:S01]  /*3950*/  F2FP.SATFINITE.E4M3.F32.PACK_AB_MERGE_C R7, RZ, R54, RZ ;  /* 0x00000036ff07723e */ /* 0x000fe200048070ff */
[----:B------:R0:W-:Y:S01]  /*3960*/  @!P2 STG.E.U8 desc[UR12][R10.64+0x31], R51 ;  /* 0x000031330a00a986 */ /* 0x0001e2000c10110c */
[----:B------:R-:W-:-:S03]  /*3970*/  F2FP.SATFINITE.E4M3.F32.PACK_AB_MERGE_C R13, RZ, R0, RZ ;  /* 0x00000000ff0d723e */ /* 0x000fc600048070ff */
[----:B------:R0:W-:Y:S04]  /*3980*/  @!P6 STG.E.U8 desc[UR12][R8.64+0x38], R5 ;  /* 0x000038050800e986 */ /* 0x0001e8000c10110c */
[----:B------:R0:W-:Y:S04]  /*3990*/  @!P5 STG.E.U8 desc[UR12][R8.64+0x39], R53 ;  /* 0x000039350800d986 */ /* 0x0001e8000c10110c */
[----:B------:R0:W-:Y:S01]  /*39a0*/  @!P0 STG.E.U8 desc[UR12][R10.64+0x38], R7 ;  /* 0x000038070a008986 */ /* 0x0001e2000c10110c */
[----:B------:R-:W-:Y:S05]  /*39b0*/  @P1 EXIT ;  /* 0x000000000000194d */ /* 0x000fea0003800000 */
[----:B------:R-:W-:Y:S01]  /*39c0*/  STG.E.U8 desc[UR12][R10.64+0x39], R13 ;  /* 0x0000390d0a007986 */ /* 0x000fe2000c10110c */
[----:B------:R-:W-:Y:S05]  /*39d0*/  EXIT ;  /* 0x000000000000794d */ /* 0x000fea0003800000 */
.L_x_10:
[----:B------:R-:W-:-:S13]  /*39e0*/  ISETP.NE.AND P0, PT, R6, RZ, PT ;  /* 0x000000ff0600720c */ /* 0x000fda0003f05270 */
[----:B------:R-:W-:Y:S05]  /*39f0*/  @P0 EXIT ;  /* 0x000000000000094d */ /* 0x000fea0003800000 */
[----:B------:R-:W-:-:S13]  /*3a00*/  ELECT P0, URZ, PT ;  /* 0x00000000003f782f */ /* 0x000fda0003800000 */
[----:B------:R-:W-:Y:S05]  /*3a10*/  @!P0 BRA `(.L_x_87) ;  /* 0x0000000800048947 */ /* 0x000fea0003800000 */
[----:B------:R-:W-:Y:S02]  /*3a20*/  ISETP.GE.AND P0, PT, R3, 0x1, PT ;  /* 0x000000010300780c */ /* 0x000fe40003f06270 */
[----:B0-2---:R-:W-:-:S04]  /*3a30*/  SHF.R.S32.HI R5, RZ, 0x1f, R8 ;  /* 0x0000001fff057819 */ /* 0x005fc80000011408 */
[----:B------:R-:W-:-:S07]  /*3a40*/  LEA.HI R5, R5, R8, RZ, 0x7 ;  /* 0x0000000805057211 */ /* 0x000fce00078f38ff */
[----:B------:R-:W-:Y:S05]  /*3a50*/  @!P0 BRA `(.L_x_87) ;  /* 0x0000000400f48947 */ /* 0x000fea0003800000 */
[----:B-----5:R-:W0:Y:S01]  /*3a60*/  S2R R0, SR_CTAID.X ;  /* 0x0000000000007919 */ /* 0x020e220000002500 */
[----:B------:R-:W-:Y:S01]  /*3a70*/  LOP3.LUT R5, R5, 0xffffff80, RZ, 0xc0, !PT ;  /* 0xffffff8005057812 */ /* 0x000fe200078ec0ff */
[----:B------:R-:W-:Y:S01]  /*3a80*/  ULDC UR4, c[0x0][0x384] ;  /* 0x0000e10000047ab9 */ /* 0x000fe20000000800 */
[C---:B------:R-:W-:Y:S01]  /*3a90*/  LOP3.LUT P0, RZ, R8.reuse, 0x1f, RZ, 0xc0, !PT ;  /* 0x0000001f08ff7812 */ /* 0x040fe2000780c0ff */
[----:B------:R-:W1:Y:S01]  /*3aa0*/  S2R R10, SR_CTAID.Y ;  /* 0x00000000000a7919 */ /* 0x000e620000002600 */
[----:B------:R-:W-:Y:S01]  /*3ab0*/  ULDC UR5, c[0x0][0x388] ;  /* 0x0000e20000057ab9 */ /* 0x000fe20000000800 */
[----:B------:R-:W-:Y:S01]  /*3ac0*/  IMAD.IADD R5, R8, 0x1, -R5 ;  /* 0x0000000108057824 */ /* 0x000fe200078e0a05 */
[----:B------:R-:W-:Y:S01]  /*3ad0*/  LOP3.LUT R18, R2, 0x2, RZ, 0xfc, !PT ;  /* 0x0000000202127812 */ /* 0x000fe200078efcff */
[----:B------:R-:W-:Y:S01]  /*3ae0*/  VIADD R22, R3, 0x1 ;  /* 0x0000000103167836 */ /* 0x000fe20000000000 */
[----:B------:R-:W-:Y:S01]  /*3af0*/  CS2R R6, SRZ ;  /* 0x0000000000067805 */ /* 0x000fe2000001ff00 */
[----:B------:R-:W-:Y:S01]  /*3b00*/  IMAD.MOV.U32 R4, RZ, RZ, RZ ;  /* 0x000000ffff047224 */ /* 0x000fe200078e00ff */
[----:B------:R-:W-:-:S02]  /*3b10*/  ISETP.NE.AND P1, PT, R5, RZ, PT ;  /* 0x000000ff0500720c */ /* 0x000fc40003f25270 */
[----:B------:R-:W-:Y:S02]  /*3b20*/  CS2R R8, SRZ ;  /* 0x0000000000087805 */ /* 0x000fe4000001ff00 */
[----:B------:R-:W-:Y:S01]  /*3b30*/  ISETP.NE.OR P0, PT, R5, RZ, !P0 ;  /* 0x000000ff0500720c */ /* 0x000fe20004705670 */
[----:B------:R-:W-:Y:S02]  /*3b40*/  IMAD.MOV.U32 R5, RZ, RZ, 0x1 ;  /* 0x00000001ff057424 */ /* 0x000fe400078e00ff */
[----:B0-----:R-:W-:-:S04]  /*3b50*/  IMAD.SHL.U32 R19, R0, 0x40, RZ ;  /* 0x0000004000137824 */ /* 0x001fc800078e00ff */
[----:B------:R-:W-:-:S04]  /*3b60*/  IMAD.HI.U32 R0, R19, UR4, RZ ;  /* 0x0000000413007c27 */ /* 0x000fc8000f8e00ff */
[----:B-1----:R-:W-:Y:S01]  /*3b70*/  IMAD.SHL.U32 R16, R10, 0x40, RZ ;  /* 0x000000400a107824 */ /* 0x002fe200078e00ff */
[----:B------:R-:W-:-:S07]  /*3b80*/  SHF.R.U32.HI R0, RZ, UR5, R0 ;  /* 0x00000005ff007c19 */ /* 0x000fce0008011600 */
.L_x_91:
[----:B------:R-:W0:Y:S01]  /*3b90*/  S2R R11, SR_CgaCtaId ;  /* 0x00000000000b7919 */ /* 0x000e220000008800 */
[----:B------:R-:W-:-:S04]  /*3ba0*/  MOV R10, 0x400 ;  /* 0x00000400000a7802 */ /* 0x000fc80000000f00 */
[----:B0-----:R-:W-:Y:S02]  /*3bb0*/  LEA R21, R11, R10, 0x18 ;  /* 0x0000000a0b157211 */ /* 0x001fe400078ec0ff */
[----:B------:R-:W-:-:S03]  /*3bc0*/  SHF.L.U32 R10, R5, 0x1f, RZ ;  /* 0x0000001f050a7819 */ /* 0x000fc600000006ff */
[----:B------:R-:W-:-:S07]  /*3bd0*/  IMAD R17, R4, 0x8, R21 ;  /* 0x0000000804117824 */ /* 0x000fce00078e0215 */
.L_x_88:
[----:B0-----:R0:W1:Y:S02]  /*3be0*/  SYNCS.PHASECHK.TRANS64.TRYWAIT P2, [R17+URZ+0x380e0], R10 ;  /* 0x0380e00a110075a7 */ /* 0x001064000804017f */
[----:B-1----:R-:W-:Y:S05]  /*3bf0*/  @!P2 NANOSLEEP.SYNCS 0x989680 ;  /* 0x009896800000a95d */ /* 0x002fea0003900000 */
[----:B------:R-:W1:Y:S02]  /*3c00*/  @!P2 SYNCS.PHASECHK.TRANS64 P2, [R17+URZ+0x380e0], R10 ;  /* 0x0380e00a1100a5a7 */ /* 0x000e64000804007f */
[----:B-1----:R-:W-:Y:S05]  /*3c10*/  @!P2 BRA `(.L_x_88) ;  /* 0xfffffffc00f0a947 */ /* 0x002fea000383ffff */
[----:B0-----:R-:W0:Y:S02]  /*3c20*/  @!P1 LDC R10, c[0x0][0x580] ;  /* 0x00016000ff0a9b82 */ /* 0x001e240000000800 */
[----:B0-----:R0:W-:Y:S02]  /*3c30*/  @!P1 SYNCS.ARRIVE.TRANS64 RZ, [R17+URZ+0x38000], R10 ;  /* 0x0380000a11ff99a7 */ /* 0x0011e4000800003f */
[----:B0-----:R-:W-:-:S04]  /*3c40*/  PRMT R10, R18, 0x9910, RZ ;  /* 0x00009910120a7816 */ /* 0x001fc800000000ff */
[----:B------:R-:W-:-:S13]  /*3c50*/  ISETP.NE.AND P2, PT, R10, 0x2, PT ;  /* 0x000000020a00780c */ /* 0x000fda0003f45270 */
[----:B------:R-:W-:Y:S05]  /*3c60*/  @P2 BRA `(.L_x_89) ;  /* 0x0000000000042947 */ /* 0x000fea0003800000 */
[----:B------:R-:W-:Y:S01]  /*3c70*/  BPT.TRAP 0x1 ;  /* 0x000000040000795c */ /* 0x000fe20000300000 */
.L_x_89:
[----:B------:R-:W-:Y:S05]  /*3c80*/  @P0 BRA `(.L_x_90) ;  /* 0x0000000000040947 */ /* 0x000fea0003800000 */
[----:B------:R-:W-:Y:S01]  /*3c90*/  BPT.TRAP 0x1 ;  /* 0x000000040000795c */ /* 0x000fe20000300000 */
.L_x_90:
[----:B---3--:R-:W0:Y:S01]  /*3ca0*/  LDC R12, c[0x0][0x380] ;  /* 0x0000e000ff0c7b82 */ /* 0x008e220000000800 */
[----:B------:R-:W-:Y:S01]  /*3cb0*/  R2UR UR4, R0 ;  /* 0x00000000000472ca */ /* 0x000fe200000e0000 */
[----:B------:R-:W-:Y:S01]  /*3cc0*/  ULDC UR14, c[0x0][0x38c] ;  /* 0x0000e300000e7ab9 */ /* 0x000fe20000000800 */
[----:B------:R-:W-:Y:S01]  /*3cd0*/  R2UR UR13, R19 ;  /* 0x00000000130d72ca */ /* 0x000fe200000e0000 */
[----:B------:R-:W-:Y:S01]  /*3ce0*/  UISETP.NE.AND UP0, UPT, UR14, 0x1, UPT ;  /* 0x000000010e00788c */ /* 0x000fe2000bf05270 */
[----:B------:R-:W-:Y:S01]  /*3cf0*/  R2UR UR10, R21 ;  /* 0x00000000150a72ca */ /* 0x000fe200000e0000 */
[----:B------:R-:W-:Y:S01]  /*3d00*/  ULDC UR23, c[0x0][0x398] ;  /* 0x0000e60000177ab9 */ /* 0x000fe20000000800 */
[----:B------:R-:W-:Y:S01]  /*3d10*/  R2UR UR16, R4 ;  /* 0x00000000041072ca */ /* 0x000fe200000e0000 */
[----:B------:R-:W1:Y:S01]  /*3d20*/  LDC.64 R10, c[0x0][0x3f8] ;  /* 0x0000fe00ff0a7b82 */ /* 0x000e620000000a00 */
[----:B------:R-:W-:Y:S01]  /*3d30*/  R2UR UR18, R8 ;  /* 0x00000000081272ca */ /* 0x000fe200000e0000 */
[----:B------:R-:W-:Y:S01]  /*3d40*/  ULDC UR12, c[0x0][0x3ec] ;  /* 0x0000fb00000c7ab9 */ /* 0x000fe20000000800 */
[----:B------:R-:W-:Y:S01]  /*3d50*/  R2UR UR17, R17 ;  /* 0x00000000111172ca */ /* 0x000fe200000e0000 */
[----:B------:R-:W-:Y:S01]  /*3d60*/  VIADD R22, R22, 0xffffffff ;  /* 0xffffffff16167836 */ /* 0x000fe20000000000 */
[----:B------:R-:W-:Y:S01]  /*3d70*/  ULDC.64 UR26, c[0x0][0x198] ;  /* 0x00006600001a7ab9 */ /* 0x000fe20000000a00 */
[----:B------:R-:W-:Y:S01]  /*3d80*/  ULDC.64 UR20, c[0x0][0x3f0] ;  /* 0x0000fc0000147ab9 */ /* 0x000fe20000000a00 */
[----:B------:R-:W-:Y:S01]  /*3d90*/  @UP0 ULDC.64 UR8, c[0x0][0x390] ;  /* 0x0000e40000080ab9 */ /* 0x000fe20000000a00 */
[----:B------:R-:W1:Y:S01]  /*3da0*/  LDC.64 R14, c[0x0][0x3d0] ;  /* 0x0000f400ff0e7b82 */ /* 0x000e620000000a00 */
[----:B------:R-:W-:Y:S01]  /*3db0*/  ISETP.GT.AND P6, PT, R22, 0x1, PT ;  /* 0x000000011600780c */ /* 0x000fe20003fc4270 */
[----:B------:R-:W-:Y:S01]  /*3dc0*/  VIADD R4, R4, 0x1 ;  /* 0x0000000104047836 */ /* 0x000fe20000000000 */
[----:B------:R-:W-:Y:S01]  /*3dd0*/  UMOV UR24, 0x0 ;  /* 0x0000000000187882 */ /* 0x000fe20000000000 */
[----:B------:R-:W-:-:S02]  /*3de0*/  ULEA UR16, UR16, UR10, 0xc ;  /* 0x0000000a10107291 */ /* 0x000fc4000f8e603f */
[----:B------:R-:W-:Y:S01]  /*3df0*/  USHF.L.U32 UR18, UR18, 0x6, URZ ;  /* 0x0000000612127899 */ /* 0x000fe2000800063f */
[----:B------:R-:W-:Y:S01]  /*3e00*/  ISETP.NE.AND P5, PT, R4, 0x1c, PT ;  /* 0x0000001c0400780c */ /* 0x000fe20003fa5270 */
[----:B------:R-:W2:Y:S01]  /*3e10*/  LDC.64 R20, c[0x0][0x3e0] ;  /* 0x0000f800ff147b82 */ /* 0x000ea20000000a00 */
[----:B0-----:R-:W-:Y:S01]  /*3e20*/  ISETP.NE.AND P2, PT, R12, 0x1, PT ;  /* 0x000000010c00780c */ /* 0x001fe20003f45270 */
[----:B------:R-:W-:Y:S01]  /*3e30*/  UIADD3 UR17, UR17, 0x38000, URZ ;  /* 0x0003800011117890 */ /* 0x000fe2000fffe03f */
[----:B------:R-:W-:Y:S01]  /*3e40*/  SEL R4, R4, RZ, P5 ;  /* 0x000000ff04047207 */ /* 0x000fe20002800000 */
[----:B------:R-:W-:-:S10]  /*3e50*/  UMOV UR25, 0x10000000 ;  /* 0x1000000000197882 */ /* 0x000fd40000000000 */
[----:B----4-:R-:W-:Y:S01]  /*3e60*/  @P2 IMAD.U32 R13, RZ, RZ, UR4 ;  /* 0x00000004ff0d2e24 */ /* 0x010fe2000f8e00ff */
[----:B------:R-:W-:Y:S01]  /*3e70*/  ULDC.64 UR4, c[0x0][0x3c8] ;  /* 0x0000f20000047ab9 */ /* 0x000fe20000000a00 */
[----:B-1----:R-:W-:Y:S02]  /*3e80*/  IMAD R11, R7, R14, R11 ;  /* 0x0000000e070b7224 */ /* 0x002fe400078e020b */
[----:B------:R-:W-:Y:S01]  /*3e90*/  IMAD R10, R9, UR5, R10 ;  /* 0x00000005090a7c24 */ /* 0x000fe2000f8e020a */
[----:B------:R-:W-:Y:S02]  /*3ea0*/  @P2 R2UR UR13, R13 ;  /* 0x000000000d0d22ca */ /* 0x000fe400000e0000 */
[----:B------:R-:W0:Y:S01]  /*3eb0*/  LDC R13, c[0x0][0x400] ;  /* 0x00010000ff0d7b82 */ /* 0x000e220000000800 */
[----:B------:R-:W-:Y:S02]  /*3ec0*/  IMAD.U32 R11, R11, 0x20, R10 ;  /* 0x000000200b0b7824 */ /* 0x000fe400078e000a */
[----:B------:R-:W-:-:S05]  /*3ed0*/  VIADD R10, R8, 0x1 ;  /* 0x00000001080a7836 */ /* 0x000fca0000000000 */
[----:B------:R-:W-:-:S03]  /*3ee0*/  ISETP.NE.AND P2, PT, R10, UR15, PT ;  /* 0x0000000f0a007c0c */ /* 0x000fc6000bf45270 */
[----:B------:R-:W-:Y:S02]  /*3ef0*/  UIMAD.WIDE.U32 UR6, UR13, UR8, URZ ;  /* 0x000000080d0672a5 */ /* 0x000fe4000f8e003f */
[----:B------:R-:W-:Y:S01]  /*3f00*/  UMOV UR5, UR13 ;  /* 0x0000000d00057c82 */ /* 0x000fe20008000000 */
[----:B------:R-:W-:Y:S02]  /*3f10*/  UIADD3 UR6, UP1, UR26, 0xf0, URZ ;  /* 0x000000f01a067890 */ /* 0x000fe4000ff3e03f */
[----:B------:R-:W-:Y:S02]  /*3f20*/  @UP0 USHF.R.U32.HI UR5, URZ, UR9, UR7 ;  /* 0x000000093f050299 */ /* 0x000fe40008011607 */
[----:B------:R-:W-:Y:S02]  /*3f30*/  UIADD3 UR7, -UR13, URZ, URZ ;  /* 0x0000003f0d077290 */ /* 0x000fe4000fffe13f */
[----:B------:R-:W-:Y:S01]  /*3f40*/  UISETP.NE.AND UP0, UPT, UR23, 0x1, UPT ;  /* 0x000000011700788c */ /* 0x000fe2000bf05270 */
[----:B------:R-:W-:-:S02]  /*3f50*/  ULDC.64 UR8, c[0x0][0x3c0] ;  /* 0x0000f00000087ab9 */ /* 0x000fc40000000a00 */
[----:B------:R-:W-:Y:S01]  /*3f60*/  UMOV UR22, UR5 ;  /* 0x0000000500167c82 */ /* 0x000fe20008000000 */
[----:B0-----:R-:W-:Y:S01]  /*3f70*/  IMAD R8, R6, R15, R13 ;  /* 0x0000000f06087224 */ /* 0x001fe200078e020d */
[----:B------:R-:W-:Y:S01]  /*3f80*/  UIADD3 UR26, UP2, UR26, 0x270, URZ ;  /* 0x000002701a1a7890 */ /* 0x000fe2000ff5e03f */
[----:B------:R-:W-:Y:S02]  /*3f90*/  VIADD R13, R9, 0x1 ;  /* 0x00000001090d7836 */ /* 0x000fe40000000000 */
[----:B------:R-:W-:Y:S01]  /*3fa0*/  IMAD R12, R12, UR7, R19 ;  /* 0x000000070c0c7c24 */ /* 0x000fe2000f8e0213 */
[----:B------:R-:W-:Y:S01]  /*3fb0*/  UIADD3 UR7, -UR5, URZ, URZ ;  /* 0x0000003f05077290 */ /* 0x000fe2000fffe13f */
[----:B------:R-:W-:Y:S01]  /*3fc0*/  @P2 IMAD.MOV R13, RZ, RZ, R9 ;  /* 0x000000ffff0d2224 */ /* 0x000fe200078e0209 */
[----:B------:R-:W-:Y:S01]  /*3fd0*/  @UP0 ULDC UR10, c[0x0][0x39c] ;  /* 0x0000e700000a0ab9 */ /* 0x000fe20000000800 */
[----:B------:R-:W-:Y:S01]  /*3fe0*/  IMAD.U32 R8, R8, 0x400, R11 ;  /* 0x0000040008087824 */ /* 0x000fe200078e000b */
[----:B------:R-:W-:Y:S01]  /*3ff0*/  R2UR UR19, R12 ;  /* 0x000000000c1372ca */ /* 0x000fe200000e0000 */
[----:B------:R-:W-:Y:S01]  /*4000*/  UIMAD.WIDE.U32 UR10, UR5, UR10, URZ ;  /* 0x0000000a050a72a5 */ /* 0x000fe2000f8e003f */
[----:B--2---:R-:W-:Y:S01]  /*4010*/  ISETP.NE.AND P3, PT, R13, R20, PT ;  /* 0x000000140d00720c */ /* 0x004fe20003f65270 */
[----:B------:R-:W-:Y:S01]  /*4020*/  @UP0 ULDC UR29, c[0x0][0x3a0] ;  /* 0x0000e800001d0ab9 */ /* 0x000fe20000000800 */
[----:B------:R-:W-:Y:S01]  /*4030*/  R2UR UR28, R8 ;  /* 0x00000000081c72ca */ /* 0x000fe200000e0000 */
[----:B------:R-:W-:Y:S01]  /*4040*/  @UP0 USHF.R.U32.HI UR22, URZ, UR29, UR11 ;  /* 0x0000001d3f160299 */ /* 0x000fe2000801160b */
[C---:B------:R-:W-:Y:S01]  /*4050*/  VIADD R12, R7.reuse, 0x1 ;  /* 0x00000001070c7836 */ /* 0x040fe20000000000 */
[----:B------:R-:W-:Y:S01]  /*4060*/  UIMAD UR7, UR14, UR7, UR13 ;  /* 0x000000070e0772a4 */ /* 0x000fe2000f8e020d */
[----:B------:R-:W-:Y:S01]  /*4070*/  R2UR UR13, R7 ;  /* 0x00000000070d72ca */ /* 0x000fe200000e0000 */
[----:B------:R-:W-:Y:S01]  /*4080*/  UMOV UR10, UR18 ;  /* 0x00000012000a7c82 */ /* 0x000fe20008000000 */
[----:B------:R-:W-:Y:S01]  /*4090*/  R2UR UR11, R16 ;  /* 0x00000000100b72ca */ /* 0x000fe200000e0000 */
[----:B------:R-:W-:Y:S01]  /*40a0*/  UIMAD UR20, UR7, UR9, UR20 ;  /* 0x00000009071472a4 */ /* 0x000fe2000f8e0214 */
[C---:B------:R-:W-:Y:S01]  /*40b0*/  R2UR UR14, R6.reuse ;  /* 0x00000000060e72ca */ /* 0x040fe200000e0000 */
[----:B------:R-:W-:Y:S01]  /*40c0*/  UIMAD UR19, UR19, UR8, UR12 ;  /* 0x00000008131372a4 */ /* 0x000fe2000f8e020c */
[----:B------:R-:W-:Y:S01]  /*40d0*/  R2UR UR12, R9 ;  /* 0x00000000090c72ca */ /* 0x000fe200000e0000 */
[----:B------:R-:W-:Y:S01]  /*40e0*/  UIADD3 UR8, -UR22, URZ, URZ ;  /* 0x0000003f16087290 */ /* 0x000fe2000fffe13f */
[----:B------:R-:W-:Y:S01]  /*40f0*/  @P3 IMAD.MOV R12, RZ, RZ, R7 ;  /* 0x000000ffff0c3224 */ /* 0x000fe200078e0207 */
[----:B------:R-:W-:Y:S01]  /*4100*/  UIADD3.X UR7, URZ, UR27, URZ, UP1, !UPT ;  /* 0x0000001b3f077290 */ /* 0x000fe20008ffe43f */
[----:B------:R-:W-:Y:S01]  /*4110*/  SEL R8, RZ, 0x1, P5 ;  /* 0x00000001ff087807 */ /* 0x000fe20002800000 */
[----:B------:R-:W-:Y:S01]  /*4120*/  UIMAD UR5, UR23, UR8, UR5 ;  /* 0x00000008170572a4 */ /* 0x000fe2000f8e0205 */
[----:B------:R-:W-:Y:S01]  /*4130*/  VIADD R11, R6, 0x1 ;  /* 0x00000001060b7836 */ /* 0x000fe20000000000 */
[----:B------:R-:W-:Y:S01]  /*4140*/  ISETP.NE.AND P4, PT, R12, R21, PT ;  /* 0x000000150c00720c */ /* 0x000fe20003f85270 */
[----:B------:R-:W-:Y:S01]  /*4150*/  UIADD3 UR8, UR16, 0x1c000, URZ ;  /* 0x0001c00010087890 */ /* 0x000fe2000fffe03f */
[----:B------:R-:W-:Y:S01]  /*4160*/  LOP3.LUT R5, R5, R8, RZ, 0x3c, !PT ;  /* 0x0000000805057212 */ /* 0x000fe200078e3cff */
[----:B------:R-:W-:Y:S01]  /*4170*/  UIMAD UR21, UR5, UR4, UR21 ;  /* 0x00000004051572a4 */ /* 0x000fe2000f8e0215 */
[----:B------:R-:W-:Y:S01]  /*4180*/  SEL R8, R10, RZ, P2 ;  /* 0x000000ff0a087207 */ /* 0x000fe20001000000 */
[----:B------:R-:W-:Y:S01]  /*4190*/  UPRMT UR4, UR28, 0x5410, URZ ;  /* 0x000054101c047896 */ /* 0x000fe2000800003f */
[----:B------:R-:W-:Y:S01]  /*41a0*/  SEL R9, R13, RZ, P3 ;  /* 0x000000ff0d097207 */ /* 0x000fe20001800000 */
[----:B------:R-:W-:Y:S01]  /*41b0*/  UIADD3.X UR27, URZ, UR27, URZ, UP2, !UPT ;  /* 0x0000001b3f1b7290 */ /* 0x000fe200097fe43f */
[----:B------:R-:W-:Y:S01]  /*41c0*/  SEL R7, R12, RZ, P4 ;  /* 0x000000ff0c077207 */ /* 0x000fe20002000000 */
[----:B------:R-:W-:-:S04]  /*41d0*/  UMOV UR9, UR17 ;  /* 0x0000001100097c82 */ /* 0x000fc80008000000 */
[----:B------:R-:W-:Y:S01]  /*41e0*/  @P4 IMAD.MOV R11, RZ, RZ, R6 ;  /* 0x000000ffff0b4224 */ /* 0x000fe200078e0206 */
[----:B------:R1:W-:Y:S03]  /*41f0*/  UTMALDG.5D.IM2COL [UR16], [UR6], UR4 ;  /* 0x00000010060073b4 */ /* 0x0003e60008060004 */
[----:B------:R-:W-:Y:S01]  /*4200*/  IMAD.MOV.U32 R6, RZ, RZ, R11 ;  /* 0x000000ffff067224 */ /* 0x000fe200078e000b */
[----:B------:R1:W-:Y:S02]  /*4210*/  UTMALDG.5D [UR8], [UR26], desc[UR24] ;  /* 0x000018081a0075b4 */ /* 0x0003e40008021000 */
[----:B-1----:R-:W-:Y:S05]  /*4220*/  @P6 BRA `(.L_x_91) ;  /* 0xfffffff800586947 */ /* 0x002fea000383ffff */
.L_x_87:
[----:B------:R-:W-:Y:S01]  /*4230*/  ISETP.GE.U32.AND P2, PT, R3, 0x1c, PT ;  /* 0x0000001c0300780c */ /* 0x000fe20003f46070 */
[----:B------:R-:W-:Y:S05]  /*4240*/  WARPSYNC.ALL ;  /* 0x0000000000007948 */ /* 0x000fea0003800000 */
[----:B------:R-:W-:-:S07]  /*4250*/  ELECT P1, URZ, PT ;  /* 0x00000000003f782f */ /* 0x000fce0003820000 */
[----:B0-2---:R-:W-:-:S05]  /*4260*/  @P2 SHF.R.U32.HI R4, RZ, 0x2, R3 ;  /* 0x00000002ff042819 */ /* 0x005fca0000011603 */
[----:B------:R-:W-:-:S05]  /*4270*/  @P2 IMAD.WIDE.U32 R4, R4, 0x24924925, RZ ;  /* 0x2492492504042825 */ /* 0x000fca00078e00ff */
[----:B------:R-:W-:-:S04]  /*4280*/  @P2 LOP3.LUT R4, R5, 0x1, RZ, 0xc0, !PT ;  /* 0x0000000105042812 */ /* 0x000fc800078ec0ff */
[----:B------:R-:W-:Y:S01]  /*4290*/  @P2 ISETP.NE.U32.AND P0, PT, R4, 0x1, PT ;  /* 0x000000010400280c */ /* 0x000fe20003f05070 */
[----:B------:R-:W-:-:S12]  /*42a0*/  @!P1 EXIT ;  /* 0x000000000000994d */ /* 0x000fd80003800000 */
[----:B------:R-:W-:Y:S02]  /*42b0*/  LOP3.LUT R2, R2, 0x2, RZ, 0xfc, !PT ;  /* 0x0000000202027812 */ /* 0x000fe400078efcff */
[----:B------:R-:W-:Y:S02]  /*42c0*/  @P2 ISETP.NE.U32.AND.EX P0, PT, RZ, RZ, PT, P0 ;  /* 0x000000ffff00220c */ /* 0x000fe40003f05100 */
[----:B------:R-:W-:Y:S01]  /*42d0*/  ISETP.NE.AND P1, PT, R2, 0x3, PT ;  /* 0x000000030200780c */ /* 0x000fe20003f25270 */
[----:B------:R-:W-:Y:S01]  /*42e0*/  IMAD.MOV.U32 R2, RZ, RZ, 0x1 ;  /* 0x00000001ff027424 */ /* 0x000fe200078e00ff */
[----:B------:R-:W-:-:S11]  /*42f0*/  @P2 SEL R2, RZ, 0x1, !P0 ;  /* 0x00000001ff022807 */ /* 0x000fd60004000000 */
[----:B------:R-:W-:Y:S05]  /*4300*/  @!P1 BRA `(.L_x_92) ;  /* 0x0000000000049947 */ /* 0x000fea0003800000 */
[----:B------:R-:W-:Y:S01]  /*4310*/  BPT.TRAP 0x1 ;  /* 0x000000040000795c */ /* 0x000fe20000300000 */
.L_x_92:
[----:B------:R-:W0:Y:S01]  /*4320*/  S2R R7, SR_CgaCtaId ;  /* 0x0000000000077919 */ /* 0x000e220000008800 */
[----:B------:R-:W-:Y:S02]  /*4330*/  SHF.R.U32.HI R4, RZ, 0x2, R3 ;  /* 0x00000002ff047819 */ /* 0x000fe40000011603 */
[----:B-----5:R-:W-:-:S03]  /*4340*/  MOV R0, 0x400 ;  /* 0x0000040000007802 */ /* 0x020fc60000000f00 */
[----:B------:R-:W-:Y:S01]  /*4350*/  IMAD.WIDE.U32 R4, R4, 0x24924925, RZ ;  /* 0x2492492504047825 */ /* 0x000fe200078e00ff */
[----:B------:R-:W-:-:S03]  /*4360*/  SHF.L.U32 R4, R2, 0x1f, RZ ;  /* 0x0000001f02047819 */ /* 0x000fc600000006ff */
[----:B------:R-:W-:Y:S01]  /*4370*/  IMAD R5, R5, -0x1c, R3 ;  /* 0xffffffe405057824 */ /* 0x000fe200078e0203 */
[----:B0-----:R-:W-:-:S05]  /*4380*/  LEA R0, R7, R0, 0x18 ;  /* 0x0000000007007211 */ /* 0x001fca00078ec0ff */
[----:B------:R-:W-:-:S04]  /*4390*/  VIADD R0, R0, 0x380e0 ;  /* 0x000380e000007836 */ /* 0x000fc80000000000 */
[----:B------:R-:W-:-:S07]  /*43a0*/  IMAD R3, R5, 0x8, R0 ;  /* 0x0000000805037824 */ /* 0x000fce00078e0200 */
.L_x_93:
[----:B0-----:R0:W1:Y:S02]  /*43b0*/  SYNCS.PHASECHK.TRANS64.TRYWAIT P0, [R3+URZ], R4 ;  /* 0x00000004030075a7 */ /* 0x001064000800017f */
[----:B-1----:R-:W-:Y:S05]  /*43c0*/  @!P0 NANOSLEEP.SYNCS 0x989680 ;  /* 0x009896800000895d */ /* 0x002fea0003900000 */
[----:B------:R-:W1:Y:S02]  /*43d0*/  @!P0 SYNCS.PHASECHK.TRANS64 P0, [R3+URZ], R4 ;  /* 0x00000004030085a7 */ /* 0x000e64000800007f */
[----:B-1----:R-:W-:Y:S05]  /*43e0*/  @!P0 BRA `(.L_x_93) ;  /* 0xfffffffc00f08947 */ /* 0x002fea000383ffff */
[----:B------:R-:W-:-:S05]  /*43f0*/  VIADD R5, R5, 0x1 ;  /* 0x0000000105057836 */ /* 0x000fca0000000000 */
[----:B------:R-:W-:-:S04]  /*4400*/  ISETP.NE.AND P0, PT, R5, 0x1c, PT ;  /* 0x0000001c0500780c */ /* 0x000fc80003f05270 */
[----:B0-----:R-:W-:Y:S02]  /*4410*/  SEL R3, RZ, 0x1, P0 ;  /* 0x00000001ff037807 */ /* 0x001fe40000000000 */
[----:B------:R-:W-:Y:S02]  /*4420*/  SEL R5, R5, RZ, P0 ;  /* 0x000000ff05057207 */ /* 0x000fe40000000000 */
[----:B------:R-:W-:-:S03]  /*4430*/  LOP3.LUT R7, R2, R3, RZ, 0x3c, !PT ;  /* 0x0000000302077212 */ /* 0x000fc600078e3cff */
[----:B------:R-:W-:Y:S01]  /*4440*/  IMAD R2, R5, 0x8, R0 ;  /* 0x0000000805027824 */ /* 0x000fe200078e0200 */
[----:B------:R-:W-:-:S07]  /*4450*/  SHF.L.U32 R3, R7, 0x1f, RZ ;  /* 0x0000001f07037819 */ /* 0x000fce00000006ff */
.L_x_94:
        /* <DEDUP_REMOVED lines=11> */
.L_x_95:
        /* <DEDUP_REMOVED lines=11> */
.L_x_96:
        /* <DEDUP_REMOVED lines=11> */
.L_x_97:
        /* <DEDUP_REMOVED lines=11> */
.L_x_98:
        /* <DEDUP_REMOVED lines=11> */
.L_x_99:
        /* <DEDUP_REMOVED lines=11> */
.L_x_100:
        /* <DEDUP_REMOVED lines=11> */
.L_x_101:
        /* <DEDUP_REMOVED lines=11> */
.L_x_102:
        /* <DEDUP_REMOVED lines=11> */
.L_x_103:
        /* <DEDUP_REMOVED lines=11> */
.L_x_104:
        /* <DEDUP_REMOVED lines=11> */
.L_x_105:
        /* <DEDUP_REMOVED lines=11> */
.L_x_106:
        /* <DEDUP_REMOVED lines=11> */
.L_x_107:
        /* <DEDUP_REMOVED lines=11> */
.L_x_108:
        /* <DEDUP_REMOVED lines=11> */
.L_x_109:
        /* <DEDUP_REMOVED lines=11> */
.L_x_110:
        /* <DEDUP_REMOVED lines=11> */
.L_x_111:
        /* <DEDUP_REMOVED lines=11> */
.L_x_112:
        /* <DEDUP_REMOVED lines=11> */
.L_x_113:
        /* <DEDUP_REMOVED lines=11> */
.L_x_114:
        /* <DEDUP_REMOVED lines=11> */
.L_x_115:
        /* <DEDUP_REMOVED lines=11> */
.L_x_116:
        /* <DEDUP_REMOVED lines=11> */
.L_x_117:
        /* <DEDUP_REMOVED lines=11> */
.L_x_118:
        /* <DEDUP_REMOVED lines=11> */
.L_x_119:
        /* <DEDUP_REMOVED lines=11> */
.L_x_120:
[----:B0-----:R0:W1:Y:S02]  /*5640*/  SYNCS.PHASECHK.TRANS64.TRYWAIT P0, [R5+URZ], R0 ;  /* 0x00000000050075a7 */ /* 0x001064000800017f */
[----:B-1----:R-:W-:Y:S05]  /*5650*/  @!P0 NANOSLEEP.SYNCS 0x989680 ;  /* 0x009896800000895d */ /* 0x002fea0003900000 */
[----:B------:R-:W1:Y:S02]  /*5660*/  @!P0 SYNCS.PHASECHK.TRANS64 P0, [R5+URZ], R0 ;  /* 0x00000000050085a7 */ /* 0x000e64000800007f */
[----:B-1----:R-:W-:Y:S05]  /*5670*/  @P0 EXIT ;  /* 0x000000000000094d */ /* 0x002fea0003800000 */
[----:B------:R-:W-:Y:S05]  /*5680*/  BRA `(.L_x_120) ;  /* 0xfffffffc00ec7947 */ /* 0x000fea000383ffff */
.L_x_121:
[----:B------:R-:W-:-:S00]  /*5690*/  BRA `(.L_x_121) ;  /* 0xfffffffc00fc7947 */ /* 0x000fc0000383ffff */
[----:B------:R-:W-:-:S00]  /*56a0*/  NOP ;  /* 0x0000000000007918 */ /* 0x000fc00000000000 */
        /* <DEDUP_REMOVED lines=13> */
.L_x_122:


//--------------------- .nv.shared._ZN7cutlass13device_kernelINS_4conv6kernel13ConvUniversalINS1_16ConvProblemShapeILNS1_8OperatorE0ELi3EEENS1_10collective14CollectiveConvINS1_46MainloopSm90TmaGmmaWarpSpecializedImplicitGemmILS5_0ELi28ELi3EN4cute5tupleIJNSA_1CILi1EEESD_SD_EEENS1_36KernelImplicitTmaWarpSpecializedSm90ELi1EEENSB_IJNSC_ILi64EEESH_NSB_IJSH_EEEEEENS_12float_e4m3_tESK_NSA_8TiledMMAINSA_8MMA_AtomIJNSA_4SM904GMMA30MMA_64x64x32_F32E4M3E4M3_SS_TNILNSO_7ScaleInE1ELSQ_1EEEEEENSA_6LayoutISE_NSB_IJNSC_ILi0EEESU_SU_EEEEENSB_IJNSA_10UnderscoreESX_SX_EEEEENS7_6detail26Sm90ImplicitGemmTileTraitsINSA_20SM90_TMA_LOAD_IM2COLENSA_14ComposedLayoutINSA_7SwizzleILi2ELi4ELi3EEENSA_18smem_ptr_flag_bitsILi8EEENST_INSB_IJNSB_IJNSC_ILi8EEES18_EEENSB_IJSH_SD_EEENSB_IJSD_NSC_ILi28EEEEEEEEENSB_IJNSB_IJSH_NSC_ILi512EEEEEENSB_IJSD_SU_EEENSB_IJSU_NSC_ILi4096EEEEEEEEEEEEEvEENS11_INSA_13SM90_TMA_LOADES1L_vEEEENS_8epilogue10collective6detail29Sm90TmaWarpSpecializedAdapterINS1R_15DefaultEpilogueISK_NSB_IJNSB_IJllllEEESD_SU_EEES1W_NS1Q_6thread17LinearCombinationISK_Li1EffLNS1X_9ScaleType4KindE0ELNS_15FloatRoundStyleE2ESK_EENS_4gemm15EpilogueDefaultEEEEEvvEEEEvNT_6ParamsE --------------------------
	.section	.nv.shared._ZN7cutlass13device_kernelINS_4conv6kernel13ConvUniversalINS1_16ConvProblemShapeILNS1_8OperatorE0ELi3EEENS1_10collective14CollectiveConvINS1_46MainloopSm90TmaGmmaWarpSpecializedImplicitGemmILS5_0ELi28ELi3EN4cute5tupleIJNSA_1CILi1EEESD_SD_EEENS1_36KernelImplicitTmaWarpSpecializedSm90ELi1EEENSB_IJNSC_ILi64EEESH_NSB_IJSH_EEEEEENS_12float_e4m3_tESK_NSA_8TiledMMAINSA_8MMA_AtomIJNSA_4SM904GMMA30MMA_64x64x32_F32E4M3E4M3_SS_TNILNSO_7ScaleInE1ELSQ_1EEEEEENSA_6LayoutISE_NSB_IJNSC_ILi0EEESU_SU_EEEEENSB_IJNSA_10UnderscoreESX_SX_EEEEENS7_6detail26Sm90ImplicitGemmTileTraitsINSA_20SM90_TMA_LOAD_IM2COLENSA_14ComposedLayoutINSA_7SwizzleILi2ELi4ELi3EEENSA_18smem_ptr_flag_bitsILi8EEENST_INSB_IJNSB_IJNSC_ILi8EEES18_EEENSB_IJSH_SD_EEENSB_IJSD_NSC_ILi28EEEEEEEEENSB_IJNSB_IJSH_NSC_ILi512EEEEEENSB_IJSD_SU_EEENSB_IJSU_NSC_ILi4096EEEEEEEEEEEEEvEENS11_INSA_13SM90_TMA_LOADES1L_vEEEENS_8epilogue10collective6detail29Sm90TmaWarpSpecializedAdapterINS1R_15DefaultEpilogueISK_NSB_IJNSB_IJllllEEESD_SU_EEES1W_NS1Q_6thread17LinearCombinationISK_Li1EffLNS1X_9ScaleType4KindE0ELNS_15FloatRoundStyleE2ESK_EENS_4gemm15EpilogueDefaultEEEEEvvEEEEvNT_6ParamsE,"aw",@nobits
	.sectionflags	@""
	.align	16
	.zero		1024


//--------------------- .nv.shared.reserved.0     --------------------------
	.section	.nv.shared.reserved.0,"aw",@nobits
	.weak		__nv_reservedSMEM_offset_0_alias
	.size		__nv_reservedSMEM_offset_0_alias, 0, 0
	.other		__nv_reservedSMEM_offset_0_alias,@"STO_CUDA_RESERVED_SHARED STV_DEFAULT"
__nv_reservedSMEM_offset_0_alias:
	.zero		0


//--------------------- .nv.global                --------------------------
	.section	.nv.global,"aw",@nobits
.nv.global:
	.type		_ZN39_INTERNAL_5df42e18_4_k_cu_10ff1c9f_27864cute1_E,@object
	.size		_ZN39_INTERNAL_5df42e18_4_k_cu_10ff1c9f_27864cute1_E,(_ZN39_INTERNAL_5df42e18_4_k_cu_10ff1c9f_27864cuda3std3__45__cpo6cbeginE - _ZN39_INTERNAL_5df42e18_4_k_cu_10ff1c9f_27864cute1_E)
_ZN39_INTERNAL_5df42e18_4_k_cu_10ff1c9f_27864cute1_E:
	.zero		1
	.type		_ZN39_INTERNAL_5df42e18_4_k_cu_10ff1c9f_27864cuda3std3__45__cpo6cbeginE,@object
	.size		_ZN39_INTERNAL_5df42e18_4_k_cu_10ff1c9f_27864cuda3std3__45__cpo6cbeginE,(_ZN39_INTERNAL_5df42e18_4_k_cu_10ff1c9f_27864cuda3std3__48in_placeE - _ZN39_INTERNAL_5df42e18_4_k_cu_10ff1c9f_27864cuda3std3__45__cpo6cbeginE)
_ZN39_INTERNAL_5df42e18_4_k_cu_10ff1c9f_27864cuda3std3__45__cpo6cbeginE:
	.zero		1
	.type		_ZN39_INTERNAL_5df42e18_4_k_cu_10ff1c9f_27864cuda3std3__48in_placeE,@object
	.size		_ZN39_INTERNAL_5df42e18_4_k_cu_10ff1c9f_27864cuda3std3__48in_placeE,(_ZN39_INTERNAL_5df42e18_4_k_cu_10ff1c9f_27864cuda3std6ranges3__45__cpo9iter_moveE - _ZN39_INTERNAL_5df42e18_4_k_cu_10ff1c9f_27864cuda3std3__48in_placeE)
_ZN39_INTERNAL_5df42e18_4_k_cu_10ff1c9f_27864cuda3std3__48in_placeE:
	.zero		1
	.type		_ZN39_INTERNAL_5df42e18_4_k_cu_10ff1c9f_27864cuda3std6ranges3__45__cpo9iter_moveE,@object
	.size		_ZN39_INTERNAL_5df42e18_4_k_cu_10ff1c9f_27864cuda3std6ranges3__45__cpo9iter_moveE,(_ZN39_INTERNAL_5df42e18_4_k_cu_10ff1c9f_27864cuda3std3__45__cpo5beginE - _ZN39_INTERNAL_5df42e18_4_k_cu_10ff1c9f_27864cuda3std6ranges3__45__cpo9iter_moveE)
_ZN39_INTERNAL_5df42e18_4_k_cu_10ff1c9f_27864cuda3std6ranges3__45__cpo9iter_moveE:
	.zero		1
	.type		_ZN39_INTERNAL_5df42e18_4_k_cu_10ff1c9f_27864cuda3std3__45__cpo5beginE,@object
	.size		_ZN39_INTERNAL_5df42e18_4_k_cu_10ff1c9f_27864cuda3std3__45__cpo5beginE,(_ZN39_INTERNAL_5df42e18_4_k_cu_10ff1c9f_27864cuda3std3__441_GLOBAL__N__5df42e18_4_k_cu_10ff1c9f_27866ignoreE - _ZN39_INTERNAL_5df42e18_4_k_cu_10ff1c9f_27864cuda3std3__45__cpo5beginE)
_ZN39_INTERNAL_5df42e18_4_k_cu_10ff1c9f_27864cuda3std3__45__cpo5beginE:
	.zero		1
	.type		_ZN39_INTERNAL_5df42e18_4_k_cu_10ff1c9f_27864cuda3std3__441_GLOBAL__N__5df42e18_4_k_cu_10ff1c9f_27866ignoreE,@object
	.size		_ZN39_INTERNAL_5df42e18_4_k_cu_10ff1c9f_27864cuda3std3__441_GLOBAL__N__5df42e18_4_k_cu_10ff1c9f_27866ignoreE,(_ZN39_INTERNAL_5df42e18_4_k_cu_10ff1c9f_27864cute7productE - _ZN39_INTERNAL_5df42e18_4_k_cu_10ff1c9f_27864cuda3std3__441_GLOBAL__N__5df42e18_4_k_cu_10ff1c9f_27866ignoreE)
_ZN39_INTERNAL_5df42e18_4_k_cu_10ff1c9f_27864cuda3std3__441_GLOBAL__N__5df42e18_4_k_cu_10ff1c9f_27866ignoreE:
	.zero		1
	.type		_ZN39_INTERNAL_5df42e18_4_k_cu_10ff1c9f_27864cute7productE,@object
	.size		_ZN39_INTERNAL_5df42e18_4_k_cu_10ff1c9f_27864cute7productE,(_ZN39_INTERNAL_5df42e18_4_k_cu_10ff1c9f_27864cuda3std3__45__cpo3endE - _ZN39_INTERNAL_5df42e18_4_k_cu_10ff1c9f_27864cute7productE)
_ZN39_INTERNAL_5df42e18_4_k_cu_10ff1c9f_27864cute7productE:
	.zero		1
	.type		_ZN39_INTERNAL_5df42e18_4_k_cu_10ff1c9f_27864cuda3std3__45__cpo3endE,@object
	.size		_ZN39_INTERNAL_5df42e18_4_k_cu_10ff1c9f_27864cuda3std3__45__cpo3endE,(_ZN39_INTERNAL_5df42e18_4_k_cu_10ff1c9f_27864cuda3std3__419piecewise_constructE - _ZN39_INTERNAL_5df42e18_4_k_cu_10ff1c9f_27864cuda3std3__45__cpo3endE)
_ZN39_INTERNAL_5df42e18_4_k_cu_10ff1c9f_27864cuda3std3__45__cpo3endE:
	.zero		1
	.type		_ZN39_INTERNAL_5df42e18_4_k_cu_10ff1c9f_27864cuda3std3__419piecewise_constructE,@object
	.size		_ZN39_INTERNAL_5df42e18_4_k_cu_10ff1c9f_27864cuda3std3__419piecewise_constructE,(_ZN39_INTERNAL_5df42e18_4_k_cu_10ff1c9f_27864cuda3std3__45__cpo4cendE - _ZN39_INTERNAL_5df42e18_4_k_cu_10ff1c9f_27864cuda3std3__419piecewise_constructE)
_ZN39_INTERNAL_5df42e18_4_k_cu_10ff1c9f_27864cuda3std3__419piecewise_constructE:
	.zero		1
	.type		_ZN39_INTERNAL_5df42e18_4_k_cu_10ff1c9f_27864cuda3std3__45__cpo4cendE,@object
	.size		_ZN39_INTERNAL_5df42e18_4_k_cu_10ff1c9f_27864cuda3std3__45__cpo4cendE,(_ZN39_INTERNAL_5df42e18_4_k_cu_10ff1c9f_27864cuda3std6ranges3__45__cpo4swapE - _ZN39_INTERNAL_5df42e18_4_k_cu_10ff1c9f_27864cuda3std3__45__cpo4cendE)
_ZN39_INTERNAL_5df42e18_4_k_cu_10ff1c9f_27864cuda3std3__45__cpo4cendE:
	.zero		1
	.type		_ZN39_INTERNAL_5df42e18_4_k_cu_10ff1c9f_27864cuda3std6ranges3__45__cpo4swapE,@object
	.size		_ZN39_INTERNAL_5df42e18_4_k_cu_10ff1c9f_27864cuda3std6ranges3__45__cpo4swapE,(.L_7 - _ZN39_INTERNAL_5df42e18_4_k_cu_10ff1c9f_27864cuda3std6ranges3__45__cpo4swapE)
_ZN39_INTERNAL_5df42e18_4_k_cu_10ff1c9f_27864cuda3std6ranges3__45__cpo4swapE:
	.zero		1
.L_7:


//--------------------- .nv.constant0._ZN7cutlass13device_kernelINS_4conv6kernel13ConvUniversalINS1_16ConvProblemShapeILNS1_8OperatorE0ELi3EEENS1_10collective14CollectiveConvINS1_46MainloopSm90TmaGmmaWarpSpecializedImplicitGemmILS5_0ELi28ELi3EN4cute5tupleIJNSA_1CILi1EEESD_SD_EEENS1_36KernelImplicitTmaWarpSpecializedSm90ELi1EEENSB_IJNSC_ILi64EEESH_NSB_IJSH_EEEEEENS_12float_e4m3_tESK_NSA_8TiledMMAINSA_8MMA_AtomIJNSA_4SM904GMMA30MMA_64x64x32_F32E4M3E4M3_SS_TNILNSO_7ScaleInE1ELSQ_1EEEEEENSA_6LayoutISE_NSB_IJNSC_ILi0EEESU_SU_EEEEENSB_IJNSA_10UnderscoreESX_SX_EEEEENS7_6detail26Sm90ImplicitGemmTileTraitsINSA_20SM90_TMA_LOAD_IM2COLENSA_14ComposedLayoutINSA_7SwizzleILi2ELi4ELi3EEENSA_18smem_ptr_flag_bitsILi8EEENST_INSB_IJNSB_IJNSC_ILi8EEES18_EEENSB_IJSH_SD_EEENSB_IJSD_NSC_ILi28EEEEEEEEENSB_IJNSB_IJSH_NSC_ILi512EEEEEENSB_IJSD_SU_EEENSB_IJSU_NSC_ILi4096EEEEEEEEEEEEEvEENS11_INSA_13SM90_TMA_LOADES1L_vEEEENS_8epilogue10collective6detail29Sm90TmaWarpSpecializedAdapterINS1R_15DefaultEpilogueISK_NSB_IJNSB_IJllllEEESD_SU_EEES1W_NS1Q_6thread17LinearCombinationISK_Li1EffLNS1X_9ScaleType4KindE0ELNS_15FloatRoundStyleE2ESK_EENS_4gemm15EpilogueDefaultEEEEEvvEEEEvNT_6ParamsE --------------------------
	.section	.nv.constant0._ZN7cutlass13device_kernelINS_4conv6kernel13ConvUniversalINS1_16ConvProblemShapeILNS1_8OperatorE0ELi3EEENS1_10collective14CollectiveConvINS1_46MainloopSm90TmaGmmaWarpSpecializedImplicitGemmILS5_0ELi28ELi3EN4cute5tupleIJNSA_1CILi1EEESD_SD_EEENS1_36KernelImplicitTmaWarpSpecializedSm90ELi1EEENSB_IJNSC_ILi64EEESH_NSB_IJSH_EEEEEENS_12float_e4m3_tESK_NSA_8TiledMMAINSA_8MMA_AtomIJNSA_4SM904GMMA30MMA_64x64x32_F32E4M3E4M3_SS_TNILNSO_7ScaleInE1ELSQ_1EEEEEENSA_6LayoutISE_NSB_IJNSC_ILi0EEESU_SU_EEEEENSB_IJNSA_10UnderscoreESX_SX_EEEEENS7_6detail26Sm90ImplicitGemmTileTraitsINSA_20SM90_TMA_LOAD_IM2COLENSA_14ComposedLayoutINSA_7SwizzleILi2ELi4ELi3EEENSA_18smem_ptr_flag_bitsILi8EEENST_INSB_IJNSB_IJNSC_ILi8EEES18_EEENSB_IJSH_SD_EEENSB_IJSD_NSC_ILi28EEEEEEEEENSB_IJNSB_IJSH_NSC_ILi512EEEEEENSB_IJSD_SU_EEENSB_IJSU_NSC_ILi4096EEEEEEEEEEEEEvEENS11_INSA_13SM90_TMA_LOADES1L_vEEEENS_8epilogue10collective6detail29Sm90TmaWarpSpecializedAdapterINS1R_15DefaultEpilogueISK_NSB_IJNSB_IJllllEEESD_SU_EEES1W_NS1Q_6thread17LinearCombinationISK_Li1EffLNS1X_9ScaleType4KindE0ELNS_15FloatRoundStyleE2ESK_EENS_4gemm15EpilogueDefaultEEEEEvvEEEEvNT_6ParamsE,"a",@progbits
	.sectionflags	@""
	.align	4
.nv.constant0._ZN7cutlass13device_kernelINS_4conv6kernel13ConvUniversalINS1_16ConvProblemShapeILNS1_8OperatorE0ELi3EEENS1_10collective14CollectiveConvINS1_46MainloopSm90TmaGmmaWarpSpecializedImplicitGemmILS5_0ELi28ELi3EN4cute5tupleIJNSA_1CILi1EEESD_SD_EEENS1_36KernelImplicitTmaWarpSpecializedSm90ELi1EEENSB_IJNSC_ILi64EEESH_NSB_IJSH_EEEEEENS_12float_e4m3_tESK_NSA_8TiledMMAINSA_8MMA_AtomIJNSA_4SM904GMMA30MMA_64x64x32_F32E4M3E4M3_SS_TNILNSO_7ScaleInE1ELSQ_1EEEEEENSA_6LayoutISE_NSB_IJNSC_ILi0EEESU_SU_EEEEENSB_IJNSA_10UnderscoreESX_SX_EEEEENS7_6detail26Sm90ImplicitGemmTileTraitsINSA_20SM90_TMA_LOAD_IM2COLENSA_14ComposedLayoutINSA_7SwizzleILi2ELi4ELi3EEENSA_18smem_ptr_flag_bitsILi8EEENST_INSB_IJNSB_IJNSC_ILi8EEES18_EEENSB_IJSH_SD_EEENSB_IJSD_NSC_ILi28EEEEEEEEENSB_IJNSB_IJSH_NSC_ILi512EEEEEENSB_IJSD_SU_EEENSB_IJSU_NSC_ILi4096EEEEEEEEEEEEEvEENS11_INSA_13SM90_TMA_LOADES1L_vEEEENS_8epilogue10collective6detail29Sm90TmaWarpSpecializedAdapterINS1R_15DefaultEpilogueISK_NSB_IJNSB_IJllllEEESD_SU_EEES1W_NS1Q_6thread17LinearCombinationISK_Li1EffLNS1X_9ScaleType4KindE0ELNS_15FloatRoundStyleE2ESK_EENS_4gemm15EpilogueDefaultEEEEEvvEEEEvNT_6ParamsE:
	.zero		1664


//--------------------- SYMBOLS --------------------------

	.type		.nv.reservedSmem.offset0,@object
	.size		.nv.reservedSmem.offset0,0x4
